def matmul_kernel(
    a_ptr,
    b_ptr,
    c_ptr,
    M,
    N,
    K,
    stride_am,
    stride_ak,
    stride_bk,
    stride_bn,
    stride_cm,
    stride_cn,
    BLOCK_M: tl.constexpr,
    BLOCK_N: tl.constexpr,
    BLOCK_K: tl.constexpr,
    GROUP_M: tl.constexpr,
):
    pid = tl.program_id(axis=0)
    num_pid_m = tl.cdiv(M, BLOCK_M)
    num_pid_n = tl.cdiv(N, BLOCK_N)
    num_pid_in_group = GROUP_M * num_pid_n
    group_id = pid // num_pid_in_group
    first_pid_m = group_id * GROUP_M
    group_size_m = min(num_pid_m - first_pid_m, GROUP_M)
    pid_m = first_pid_m + ((pid % num_pid_in_group) % group_size_m)
    pid_n = (pid % num_pid_in_group) // group_size_m

    offs_am = (pid_m * BLOCK_M + tl.arange(0, BLOCK_M)) % M
    offs_bn = (pid_n * BLOCK_N + tl.arange(0, BLOCK_N)) % N
    offs_k = tl.arange(0, BLOCK_K)
    a_ptrs = a_ptr + offs_am[:, None] * stride_am + offs_k[None, :] * stride_ak
    b_ptrs = b_ptr + offs_k[:, None] * stride_bk + offs_bn[None, :] * stride_bn

    acc = tl.zeros((BLOCK_M, BLOCK_N), dtype=tl.float32)
    for kk in range(0, tl.cdiv(K, BLOCK_K)):
        a = tl.load(a_ptrs, mask=offs_k[None, :] < K - kk * BLOCK_K, other=0.0)
        b = tl.load(b_ptrs, mask=offs_k[:, None] < K - kk * BLOCK_K, other=0.0)
        acc = tl.dot(a, b, acc)
        a_ptrs += BLOCK_K * stride_ak
        b_ptrs += BLOCK_K * stride_bk

    c = acc.to(c_ptr.dtype.element_ty)
    offs_cm = pid_m * BLOCK_M + tl.arange(0, BLOCK_M)
    offs_cn = pid_n * BLOCK_N + tl.arange(0, BLOCK_N)
    c_ptrs = c_ptr + offs_cm[:, None] * stride_cm + offs_cn[None, :] * stride_cn
    mask = (offs_cm[:, None] < M) & (offs_cn[None, :] < N)
    tl.store(c_ptrs, c, mask=mask)

# config = {"BLOCK_K": 32, "BLOCK_M": 128, "BLOCK_N": 64, "GROUP_M": 8, "arch": "sm_100", "dtype": "fp32", "num_ctas": 1, "num_stages": 7, "num_warps": 4}
# arch = sm_100


// ===== COMPILED SASS (sm_100a) =====

	.target	sm_100a

	.elftype	@"ET_EXEC"


//--------------------- .note.nv.tkinfo           --------------------------
	.section	.note.nv.tkinfo,"",@"SHT_NOTE"
	.sectionflags	@"SHF_NOTE_NV_TKINFO"
	.tkinfo
        /*0018*/ 	.word	0x00000081
        /*0030*/ 	.string	""
        /*0030*/ 	.string	"ptxas-blackwell"
        /*0030*/ 	.string	"Cuda compilation tools, release 12.9, V12.9.86"
        /*0030*/ 	.string	"Build cuda_12.9.r12.9/compiler.36037853_0"
        /*0030*/ 	.string	"-v  -suppress-debug-info  -lineinfo  -arch sm_100a "



//--------------------- .note.nv.cuver            --------------------------
	.section	.note.nv.cuver,"",@"SHT_NOTE"
	.sectionflags	@"SHF_NOTE_NV_CUVER"
        /*0018*/ 	.short	0x0001
        /*001a*/ 	.short	0x0064
        /*001c*/ 	.short	0x0001
        /*001e*/ 	.short	0x0000
        /*0020*/ 	.short	0x0001
        /*0022*/ 	.short	0x0000


//--------------------- .nv.info                  --------------------------
	.section	.nv.info,"",@"SHT_CUDA_INFO"
	.align	4


	//----- nvinfo : EIATTR_REGCOUNT
	.align		4
        /*0000*/ 	.byte	0x04, 0x2f
        /*0002*/ 	.short	(.L_4 - .L_3)
	.align		4
.L_3:
        /*0004*/ 	.word	index@(matmul_kernel)
        /*0008*/ 	.word	0x000000b6


	//----- nvinfo : EIATTR_FRAME_SIZE
	.align		4
.L_4:
        /*000c*/ 	.byte	0x04, 0x11
        /*000e*/ 	.short	(.L_6 - .L_5)
	.align		4
.L_5:
        /*0010*/ 	.word	index@($__internal_2_$__cuda_sm10x_tcgen05_guardrail_trap_unallocated_columns_being_dealloced)
        /*0014*/ 	.word	0x00000000


	//----- nvinfo : EIATTR_FRAME_SIZE
	.align		4
.L_6:
        /*0018*/ 	.byte	0x04, 0x11
        /*001a*/ 	.short	(.L_8 - .L_7)
	.align		4
.L_7:
        /*001c*/ 	.word	index@($__internal_1_$__cuda_sm10x_tcgen05_guardrail_trap_phase_invalid_during_alloc)
        /*0020*/ 	.word	0x00000000


	//----- nvinfo : EIATTR_FRAME_SIZE
	.align		4
.L_8:
        /*0024*/ 	.byte	0x04, 0x11
        /*0026*/ 	.short	(.L_10 - .L_9)
	.align		4
.L_9:
        /*0028*/ 	.word	index@($__internal_0_$__cuda_sm10x_tcgen05_guardrail_trap_col_being_dealloced_not_returned_by_alloc)
        /*002c*/ 	.word	0x00000000


	//----- nvinfo : EIATTR_FRAME_SIZE
	.align		4
.L_10:
        /*0030*/ 	.byte	0x04, 0x11
        /*0032*/ 	.short	(.L_12 - .L_11)
	.align		4
.L_11:
        /*0034*/ 	.word	index@(matmul_kernel)
        /*0038*/ 	.word	0x00000000


	//----- nvinfo : EIATTR_MIN_STACK_SIZE
	.align		4
.L_12:
        /*003c*/ 	.byte	0x04, 0x12
        /*003e*/ 	.short	(.L_14 - .L_13)
	.align		4
.L_13:
        /*0040*/ 	.word	index@(matmul_kernel)
        /*0044*/ 	.word	0x00000000
.L_14:


//--------------------- .nv.info.matmul_kernel    --------------------------
	.section	.nv.info.matmul_kernel,"",@"SHT_CUDA_INFO"
	.sectionflags	@""
	.align	4


	//----- nvinfo : EIATTR_CUDA_API_VERSION
	.align		4
        /*0000*/ 	.byte	0x04, 0x37
        /*0002*/ 	.short	(.L_16 - .L_15)
.L_15:
        /*0004*/ 	.word	0x00000081


	//----- nvinfo : EIATTR_KPARAM_INFO
	.align		4
.L_16:
        /*0008*/ 	.byte	0x04, 0x17
        /*000a*/ 	.short	(.L_18 - .L_17)
.L_17:
        /*000c*/ 	.word	0x00000000
        /*0010*/ 	.short	0x000d
        /*0012*/ 	.short	0x0048
        /*0014*/ 	.byte	0x00, 0xf4, 0x21, 0x00


	//----- nvinfo : EIATTR_KPARAM_INFO
	.align		4
.L_18:
        /*0018*/ 	.byte	0x04, 0x17
        /*001a*/ 	.short	(.L_20 - .L_19)
.L_19:
        /*001c*/ 	.word	0x00000000
        /*0020*/ 	.short	0x000c
        /*0022*/ 	.short	0x0040
        /*0024*/ 	.byte	0x00, 0xf4, 0x21, 0x00


	//----- nvinfo : EIATTR_KPARAM_INFO
	.align		4
.L_20:
        /*0028*/ 	.byte	0x04, 0x17
        /*002a*/ 	.short	(.L_22 - .L_21)
.L_21:
        /*002c*/ 	.word	0x00000000
        /*0030*/ 	.short	0x000b
        /*0032*/ 	.short	0x0038
        /*0034*/ 	.byte	0x00, 0xf0, 0x11, 0x00


	//----- nvinfo : EIATTR_KPARAM_INFO
	.align		4
.L_22:
        /*0038*/ 	.byte	0x04, 0x17
        /*003a*/ 	.short	(.L_24 - .L_23)
.L_23:
        /*003c*/ 	.word	0x00000000
        /*0040*/ 	.short	0x000a
        /*0042*/ 	.short	0x0034
        /*0044*/ 	.byte	0x00, 0xf0, 0x11, 0x00


	//----- nvinfo : EIATTR_KPARAM_INFO
	.align		4
.L_24:
        /*0048*/ 	.byte	0x04, 0x17
        /*004a*/ 	.short	(.L_26 - .L_25)
.L_25:
        /*004c*/ 	.word	0x00000000
        /*0050*/ 	.short	0x0009
        /*0052*/ 	.short	0x0030
        /*0054*/ 	.byte	0x00, 0xf0, 0x11, 0x00


	//----- nvinfo : EIATTR_KPARAM_INFO
	.align		4
.L_26:
        /*0058*/ 	.byte	0x04, 0x17
        /*005a*/ 	.short	(.L_28 - .L_27)
.L_27:
        /*005c*/ 	.word	0x00000000
        /*0060*/ 	.short	0x0008
        /*0062*/ 	.short	0x002c
        /*0064*/ 	.byte	0x00, 0xf0, 0x11, 0x00


	//----- nvinfo : EIATTR_KPARAM_INFO
	.align		4
.L_28:
        /*0068*/ 	.byte	0x04, 0x17
        /*006a*/ 	.short	(.L_30 - .L_29)
.L_29:
        /*006c*/ 	.word	0x00000000
        /*0070*/ 	.short	0x0007
        /*0072*/ 	.short	0x0028
        /*0074*/ 	.byte	0x00, 0xf0, 0x11, 0x00


	//----- nvinfo : EIATTR_KPARAM_INFO
	.align		4
.L_30:
        /*0078*/ 	.byte	0x04, 0x17
        /*007a*/ 	.short	(.L_32 - .L_31)
.L_31:
        /*007c*/ 	.word	0x00000000
        /*0080*/ 	.short	0x0006
        /*0082*/ 	.short	0x0024
        /*0084*/ 	.byte	0x00, 0xf0, 0x11, 0x00


	//----- nvinfo : EIATTR_KPARAM_INFO
	.align		4
.L_32:
        /*0088*/ 	.byte	0x04, 0x17
        /*008a*/ 	.short	(.L_34 - .L_33)
.L_33:
        /*008c*/ 	.word	0x00000000
        /*0090*/ 	.short	0x0005
        /*0092*/ 	.short	0x0020
        /*0094*/ 	.byte	0x00, 0xf0, 0x11, 0x00


	//----- nvinfo : EIATTR_KPARAM_INFO
	.align		4
.L_34:
        /*0098*/ 	.byte	0x04, 0x17
        /*009a*/ 	.short	(.L_36 - .L_35)
.L_35:
        /*009c*/ 	.word	0x00000000
        /*00a0*/ 	.short	0x0004
        /*00a2*/ 	.short	0x001c
        /*00a4*/ 	.byte	0x00, 0xf0, 0x11, 0x00


	//----- nvinfo : EIATTR_KPARAM_INFO
	.align		4
.L_36:
        /*00a8*/ 	.byte	0x04, 0x17
        /*00aa*/ 	.short	(.L_38 - .L_37)
.L_37:
        /*00ac*/ 	.word	0x00000000
        /*00b0*/ 	.short	0x0003
        /*00b2*/ 	.short	0x0018
        /*00b4*/ 	.byte	0x00, 0xf0, 0x11, 0x00


	//----- nvinfo : EIATTR_KPARAM_INFO
	.align		4
.L_38:
        /*00b8*/ 	.byte	0x04, 0x17
        /*00ba*/ 	.short	(.L_40 - .L_39)
.L_39:
        /*00bc*/ 	.word	0x00000000
        /*00c0*/ 	.short	0x0002
        /*00c2*/ 	.short	0x0010
        /*00c4*/ 	.byte	0x00, 0xf4, 0x21, 0x00


	//----- nvinfo : EIATTR_KPARAM_INFO
	.align		4
.L_40:
        /*00c8*/ 	.byte	0x04, 0x17
        /*00ca*/ 	.short	(.L_42 - .L_41)
.L_41:
        /*00cc*/ 	.word	0x00000000
        /*00d0*/ 	.short	0x0001
        /*00d2*/ 	.short	0x0008
        /*00d4*/ 	.byte	0x00, 0xf4, 0x21, 0x00


	//----- nvinfo : EIATTR_KPARAM_INFO
	.align		4
.L_42:
        /*00d8*/ 	.byte	0x04, 0x17
        /*00da*/ 	.short	(.L_44 - .L_43)
.L_43:
        /*00dc*/ 	.word	0x00000000
        /*00e0*/ 	.short	0x0000
        /*00e2*/ 	.short	0x0000
        /*00e4*/ 	.byte	0x00, 0xf4, 0x21, 0x00


	//----- nvinfo : EIATTR_AT_ENTRY_FRAGMENTS
	.align		4
.L_44:
        /*00e8*/ 	.byte	0x04, 0x4f
        /*00ea*/ 	.short	(.L_46 - .L_45)


	//   ....[0]....
.L_45:
        /*00ec*/ 	.word	0x00000004


	//----- nvinfo : EIATTR_RESERVED_SMEM_USED
	.align		4
.L_46:
        /*00f0*/ 	.byte	0x01, 0x41
	.zero		2


	//----- nvinfo : EIATTR_SPARSE_MMA_MASK
	.align		4
        /*00f4*/ 	.byte	0x03, 0x50
        /*00f6*/ 	.short	0x0000


	//----- nvinfo : EIATTR_TCGEN05_1CTA_USED
	.align		4
        /*00f8*/ 	.byte	0x01, 0x51
	.zero		2


	//----- nvinfo : EIATTR_MAXREG_COUNT
	.align		4
        /*00fc*/ 	.byte	0x03, 0x1b
        /*00fe*/ 	.short	0x00ff


	//----- nvinfo : EIATTR_NUM_BARRIERS
	.align		4
        /*0100*/ 	.byte	0x02, 0x4c
        /*0102*/ 	.byte	0x01
	.zero		1


	//----- nvinfo : EIATTR_INT_WARP_WIDE_INSTR_OFFSETS
	.align		4
        /*0104*/ 	.byte	0x04, 0x31
        /*0106*/ 	.short	(.L_48 - .L_47)


	//   ....[0]....
.L_47:
        /*0108*/ 	.word	0x000023f0


	//   ....[1]....
        /*010c*/ 	.word	0x00002410


	//   ....[2]....
        /*0110*/ 	.word	0x00002490


	//   ....[3]....
        /*0114*/ 	.word	0x0000b750


	//   ....[4]....
        /*0118*/ 	.word	0x0000b7a0


	//----- nvinfo : EIATTR_COOP_GROUP_MASK_REGIDS
	.align		4
.L_48:
        /*011c*/ 	.byte	0x04, 0x29
        /*011e*/ 	.short	(.L_50 - .L_49)


	//   ....[0]....
.L_49:
        /*0120*/ 	.word	0xffffffff


	//   ....[1]....
        /*0124*/ 	.word	0xffffffff


	//   ....[2]....
        /*0128*/ 	.word	0xffffffff


	//   ....[3]....
        /*012c*/ 	.word	0xffffffff


	//----- nvinfo : EIATTR_COOP_GROUP_INSTR_OFFSETS
	.align		4
.L_50:
        /*0130*/ 	.byte	0x04, 0x28
        /*0132*/ 	.short	(.L_52 - .L_51)


	//   ....[0]....
.L_51:
        /*0134*/ 	.word	0x00000060


	//   ....[1]....
        /*0138*/ 	.word	0x00000320


	//   ....[2]....
        /*013c*/ 	.word	0x0000b5e0


	//   ....[3]....
        /*0140*/ 	.word	0x0000b850


	//----- nvinfo : EIATTR_VRC_CTA_INIT_COUNT
	.align		4
.L_52:
        /*0144*/ 	.byte	0x02, 0x4a
        /*0146*/ 	.byte	0x80
	.zero		1


	//----- nvinfo : EIATTR_MBARRIER_INSTR_OFFSETS
	.align		4
        /*0148*/ 	.byte	0x04, 0x39
        /*014a*/ 	.short	(.L_54 - .L_53)


	//   ....[0]....
.L_53:
        /*014c*/ 	.word	0x000024f0
        /*0150*/ 	.word	0x000000ff
        /*0154*/ 	.word	0x00000000
        /*0158*/ 	.short	0x0100
        /*015a*/ 	.byte	0x0c
	.zero		1


	//   ....[1]....
        /*015c*/ 	.word	0x00002550
        /*0160*/ 	.word	0x000000ff
        /*0164*/ 	.word	0x00026008
        /*0168*/ 	.short	0x0100
        /*016a*/ 	.byte	0x0a
	.zero		1


	//   ....[2]....
        /*016c*/ 	.word	0x000085d0
        /*0170*/ 	.word	0x000000ff
        /*0174*/ 	.word	0x00000000
        /*0178*/ 	.short	0x010a
        /*017a*/ 	.byte	0x0c
	.zero		1


	//   ....[3]....
        /*017c*/ 	.word	0x00009dd0
        /*0180*/ 	.word	0x000000ff
        /*0184*/ 	.word	0x00000000
        /*0188*/ 	.short	0x010a
        /*018a*/ 	.byte	0x0c
	.zero		1


	//   ....[4]....
        /*018c*/ 	.word	0x00009f40
        /*0190*/ 	.word	0x000000ff
        /*0194*/ 	.word	0x00026000
        /*0198*/ 	.short	0x0108
        /*019a*/ 	.byte	0x0a
	.zero		1


	//   ....[5]....
        /*019c*/ 	.word	0x0000a090
        /*01a0*/ 	.word	0x000000ff
        /*01a4*/ 	.word	0x00026008
        /*01a8*/ 	.short	0x0108
        /*01aa*/ 	.byte	0x0a
	.zero		1


	//   ....[6]....
        /*01ac*/ 	.word	0x0000b870
        /*01b0*/ 	.word	0x000000ff
        /*01b4*/ 	.word	0x00000000
        /*01b8*/ 	.short	0x010a
        /*01ba*/ 	.byte	0x0c
	.zero		1


	//   ....[7]....
        /*01bc*/ 	.word	0x0000b8a0
        /*01c0*/ 	.word	0x000000ff
        /*01c4*/ 	.word	0x00000000
        /*01c8*/ 	.short	0x010a
        /*01ca*/ 	.byte	0x0c
	.zero		1


	//----- nvinfo : EIATTR_NUM_MBARRIERS
	.align		4
.L_54:
        /*01cc*/ 	.byte	0x03, 0x38
        /*01ce*/ 	.short	0x0002


	//----- nvinfo : EIATTR_EXIT_INSTR_OFFSETS
	.align		4
        /*01d0*/ 	.byte	0x04, 0x1c
        /*01d2*/ 	.short	(.L_56 - .L_55)


	//   ....[0]....
.L_55:
        /*01d4*/ 	.word	0x0000b860


	//----- nvinfo : EIATTR_REQNTID
	.align		4
.L_56:
        /*01d8*/ 	.byte	0x04, 0x10
        /*01da*/ 	.short	(.L_58 - .L_57)
.L_57:
        /*01dc*/ 	.word	0x00000080
        /*01e0*/ 	.word	0x00000001
        /*01e4*/ 	.word	0x00000001


	//----- nvinfo : EIATTR_CRS_STACK_SIZE
	.align		4
.L_58:
        /*01e8*/ 	.byte	0x04, 0x1e
        /*01ea*/ 	.short	(.L_60 - .L_59)
.L_59:
        /*01ec*/ 	.word	0x00000000


	//----- nvinfo : EIATTR_CBANK_PARAM_SIZE
	.align		4
.L_60:
        /*01f0*/ 	.byte	0x03, 0x19
        /*01f2*/ 	.short	0x0050


	//----- nvinfo : EIATTR_PARAM_CBANK
	.align		4
        /*01f4*/ 	.byte	0x04, 0x0a
        /*01f6*/ 	.short	(.L_62 - .L_61)
	.align		4
.L_61:
        /*01f8*/ 	.word	index@(.nv.constant0.matmul_kernel)
        /*01fc*/ 	.short	0x0380
        /*01fe*/ 	.short	0x0050


	//----- nvinfo : EIATTR_SW_WAR
	.align		4
.L_62:
        /*0200*/ 	.byte	0x04, 0x36
        /*0202*/ 	.short	(.L_64 - .L_63)
.L_63:
        /*0204*/ 	.word	0x00000008
.L_64:


//--------------------- .nv.compat                --------------------------
	.section	.nv.compat,"",@"SHT_CUDA_COMPAT_INFO"
	.align	4
        /*0000*/ 	.byte	0x02, 0x02, 0x02, 0x00, 0x02, 0x05, 0x05, 0x00, 0x02, 0x03, 0x00, 0x00, 0x02, 0x06, 0x01, 0x00


//--------------------- .nv.callgraph             --------------------------
	.section	.nv.callgraph,"",@"SHT_CUDA_CALLGRAPH"
	.align	4
	.sectionentsize	8
	.align		4
        /*0000*/ 	.word	0x00000000
	.align		4
        /*0004*/ 	.word	0xffffffff
	.align		4
        /*0008*/ 	.word	0x00000000
	.align		4
        /*000c*/ 	.word	0xfffffffe
	.align		4
        /*0010*/ 	.word	0x00000000
	.align		4
        /*0014*/ 	.word	0xfffffffd
	.align		4
        /*0018*/ 	.word	0x00000000
	.align		4
        /*001c*/ 	.word	0xfffffffc


//--------------------- .text.matmul_kernel       --------------------------
	.section	.text.matmul_kernel,"ax",@progbits
	.align	128
        .global         matmul_kernel
        .type           matmul_kernel,@function
        .size           matmul_kernel,(.L_x_21 - matmul_kernel)
        .other          matmul_kernel,@"STO_CUDA_ENTRY STV_DEFAULT"
matmul_kernel:
.text.matmul_kernel:
[----:B------:R-:W1:Y:S01]  /*0000*/  LDC R1, c[0x0][0x37c] ;  /* 0x0000df00ff017b82 */ /* 0x000e620000000800 */
[----:B------:R-:W2:Y:S02]  /*0010*/  S2R R40, SR_TID.X ;  /* 0x0000000000287919 */ /* 0x000ea40000002100 */
[----:B--2---:R-:W-:-:S13]  /*0020*/  ISETP.GE.U32.AND P0, PT, R40, 0x20, PT ;  /* 0x000000202800780c */ /* 0x004fda0003f06070 */
[----:B------:R-:W-:Y:S02]  /*0030*/  VOTEU.ANY UP0, P0 ;  /* 0x0000000000ff7886 */ /* 0x000fe40000000100 */
[----:B-1----:R-:W-:Y:S05]  /*0040*/  BRA.U UP0, `(.L_x_0) ;  /* 0x0000000100b87547 */ /* 0x002fea000b800000 */
[----:B------:R-:W1:Y:S01]  /*0050*/  S2UR UR6, SR_CgaCtaId ;  /* 0x00000000000679c3 */ /* 0x000e620000008800 */
[----:B------:R-:W-:Y:S01]  /*0060*/  NOP ;  /* 0x0000000000007918 */ /* 0x000fe20000000000 */
[----:B------:R-:W-:Y:S02]  /*0070*/  UMOV UR4, 0x40 ;  /* 0x0000004000047882 */ /* 0x000fe40000000000 */
[----:B-1----:R-:W-:-:S09]  /*0080*/  ULEA UR4, UR6, UR4, 0x18 ;  /* 0x0000000406047291 */ /* 0x002fd2000f8ec0ff */
[----:B------:R-:W1:Y:S01]  /*0090*/  LDS.U8 R0, [UR4] ;  /* 0x00000004ff007984 */ /* 0x000e620008000000 */
[----:B------:R-:W-:Y:S02]  /*00a0*/  UMOV UR4, 0x400 ;  /* 0x0000040000047882 */ /* 0x000fe40000000000 */
[----:B------:R-:W-:Y:S01]  /*00b0*/  ULEA UR4, UR6, UR4, 0x18 ;  /* 0x0000000406047291 */ /* 0x000fe2000f8ec0ff */
[----:B-1----:R-:W-:-:S13]  /*00c0*/  ISETP.NE.AND P0, PT, R0, RZ, PT ;  /* 0x000000ff0000720c */ /* 0x002fda0003f05270 */
[----:B------:R-:W-:Y:S05]  /*00d0*/  @P0 BRA `(.L_x_1) ;  /* 0x00000000007c0947 */ /* 0x000fea0003800000 */
[----:B------:R-:W-:-:S13]  /*00e0*/  ELECT P0, URZ, PT ;  /* 0x0000000000ff782f */ /* 0x000fda0003800000 */
[----:B------:R-:W-:Y:S05]  /*00f0*/  @!P0 BRA `(.L_x_2) ;  /* 0x0000000000848947 */ /* 0x000fea0003800000 */
[----:B------:R-:W-:Y:S01]  /*0100*/  UMOV UR5, 0x4 ;  /* 0x0000000400057882 */ /* 0x000fe20000000000 */
[----:B------:R-:W-:Y:S02]  /*0110*/  IMAD.MOV.U32 R4, RZ, RZ, 0x1 ;  /* 0x00000001ff047424 */ /* 0x000fe400078e00ff */
[----:B------:R-:W-:Y:S02]  /*0120*/  IMAD.MOV.U32 R5, RZ, RZ, 0xf ;  /* 0x0000000fff057424 */ /* 0x000fe400078e00ff */
[----:B------:R-:W-:Y:S04]  /*0130*/  DEPBAR.LE SB1, 0x36 ;  /* 0x00009d800000791a */ /* 0x000fe80000000000 */
[----:B------:R-:W1:Y:S02]  /*0140*/  UTCATOMSWS.FIND_AND_SET.ALIGN UP1, UR5, UR5 ;  /* 0x00000005000575e3 */ /* 0x000e640008020800 */
[----:B-1----:R-:W-:-:S04]  /*0150*/  PLOP3.LUT P0, PT, PT, PT, UP1, 0x80, 0x8 ;  /* 0x000000000008781c */ /* 0x002fc80003f0f018 */
[----:B------:R-:W-:-:S04]  /*0160*/  SEL R0, RZ, 0xffffffff, !P0 ;  /* 0xffffffffff007807 */ /* 0x000fc80004000000 */
[----:B------:R-:W-:Y:S01]  /*0170*/  ISETP.NE.AND P0, PT, R0, RZ, PT ;  /* 0x000000ff0000720c */ /* 0x000fe20003f05270 */
[----:B------:R-:W-:-:S12]  /*0180*/  IMAD.U32 R0, RZ, RZ, UR5 ;  /* 0x00000005ff007e24 */ /* 0x000fd8000f8e00ff */
[----:B------:R-:W-:Y:S05]  /*0190*/  @P0 BRA `(.L_x_3) ;  /* 0x0000000000240947 */ /* 0x000fea0003800000 */
.L_x_4:
[----:B------:R-:W-:Y:S05]  /*01a0*/  NANOSLEEP 0x64 ;  /* 0x000000640000795d */ /* 0x000fea0003800000 */
[----:B------:R-:W-:-:S05]  /*01b0*/  UMOV UR5, 0x4 ;  /* 0x0000000400057882 */ /* 0x000fca0000000000 */
[----:B------:R-:W-:Y:S04]  /*01c0*/  DEPBAR.LE SB1, 0x36 ;  /* 0x00009d800000791a */ /* 0x000fe80000000000 */
[----:B------:R-:W1:Y:S02]  /*01d0*/  UTCATOMSWS.FIND_AND_SET.ALIGN UP1, UR5, UR5 ;  /* 0x00000005000575e3 */ /* 0x000e640008020800 */
[----:B-1----:R-:W-:-:S04]  /*01e0*/  PLOP3.LUT P0, PT, PT, PT, UP1, 0x80, 0x8 ;  /* 0x000000000008781c */ /* 0x002fc80003f0f018 */
[----:B------:R-:W-:-:S04]  /*01f0*/  SEL R0, RZ, 0xffffffff, !P0 ;  /* 0xffffffffff007807 */ /* 0x000fc80004000000 */
[----:B------:R-:W-:Y:S01]  /*0200*/  ISETP.NE.AND P0, PT, R0, RZ, PT ;  /* 0x000000ff0000720c */ /* 0x000fe20003f05270 */
[----:B------:R-:W-:-:S12]  /*0210*/  IMAD.U32 R0, RZ, RZ, UR5 ;  /* 0x00000005ff007e24 */ /* 0x000fd8000f8e00ff */
[----:B------:R-:W-:Y:S05]  /*0220*/  @!P0 BRA `(.L_x_4) ;  /* 0xfffffffc00dc8947 */ /* 0x000fea000383ffff */
.L_x_3:
[C---:B------:R-:W-:Y:S01]  /*0230*/  VIADD R3, R0.reuse, 0x10 ;  /* 0x0000001000037836 */ /* 0x040fe20000000000 */
[----:B------:R-:W-:Y:S01]  /*0240*/  UMOV UR5, 0x50 ;  /* 0x0000005000057882 */ /* 0x000fe20000000000 */
[----:B------:R-:W-:Y:S01]  /*0250*/  SHF.L.U32 R2, R5, R0, RZ ;  /* 0x0000000005027219 */ /* 0x000fe200000006ff */
[----:B------:R-:W-:Y:S01]  /*0260*/  ULEA UR5, UR6, UR5, 0x18 ;  /* 0x0000000506057291 */ /* 0x000fe2000f8ec0ff */
[----:B------:R-:W-:Y:S01]  /*0270*/  IMAD.SHL.U32 R0, R0, 0x20, RZ ;  /* 0x0000002000007824 */ /* 0x000fe200078e00ff */
[----:B------:R-:W-:-:S04]  /*0280*/  SHF.L.U32 R3, R4, R3, RZ ;  /* 0x0000000304037219 */ /* 0x000fc800000006ff */
[----:B------:R-:W-:-:S05]  /*0290*/  LOP3.LUT R2, R3, R2, RZ, 0xfc, !PT ;  /* 0x0000000203027212 */ /* 0x000fca00078efcff */
[----:B------:R1:W-:Y:S04]  /*02a0*/  ATOMS.OR RZ, [UR5], R2 ;  /* 0x00000002ffff798c */ /* 0x0003e8000b000005 */
[----:B------:R1:W-:Y:S01]  /*02b0*/  STS [UR4], R0 ;  /* 0x00000000ff007988 */ /* 0x0003e20008000804 */
[----:B------:R-:W-:Y:S05]  /*02c0*/  BRA `(.L_x_2) ;  /* 0x0000000000107947 */ /* 0x000fea0003800000 */
.L_x_1:
[----:B------:R-:W-:Y:S01]  /*02d0*/  IMAD.MOV.U32 R0, RZ, RZ, -0x1 ;  /* 0xffffffffff007424 */ /* 0x000fe200078e00ff */
[----:B------:R-:W-:-:S04]  /*02e0*/  MOV R2, 0x310 ;  /* 0x0000031000027802 */ /* 0x000fc80000000f00 */
[----:B------:R1:W-:Y:S03]  /*02f0*/  STS [UR4], R0 ;  /* 0x00000000ff007988 */ /* 0x0003e60008000804 */
[----:B-1----:R-:W-:Y:S05]  /*0300*/  CALL.REL.NOINC `($__internal_1_$__cuda_sm10x_tcgen05_guardrail_trap_phase_invalid_during_alloc) ;  /* 0x000000b4007c7944 */ /* 0x002fea0003c00000 */
.L_x_2:
[----:B------:R-:W-:Y:S05]  /*0310*/  WARPSYNC.ALL ;  /* 0x0000000000007948 */ /* 0x000fea0003800000 */
[----:B------:R-:W-:Y:S01]  /*0320*/  NOP ;  /* 0x0000000000007918 */ /* 0x000fe20000000000 */
.L_x_0:
[----:B------:R-:W2:Y:S01]  /*0330*/  LDC.64 R20, c[0x0][0x398] ;  /* 0x0000e600ff147b82 */ /* 0x000ea20000000a00 */
[----:B------:R-:W3:Y:S01]  /*0340*/  S2R R5, SR_CTAID.X ;  /* 0x0000000000057919 */ /* 0x000ee20000002500 */
[----:B------:R-:W-:Y:S01]  /*0350*/  UMOV UR10, 0x400 ;  /* 0x00000400000a7882 */ /* 0x000fe20000000000 */
[----:B------:R-:W-:Y:S01]  /*0360*/  LOP3.LUT R36, R40, 0x7f, RZ, 0xc0, !PT ;  /* 0x0000007f28247812 */ /* 0x000fe200078ec0ff */
[----:B------:R-:W4:Y:S04]  /*0370*/  LDCU UR5, c[0x0][0x3a4] ;  /* 0x00007480ff0577ac */ /* 0x000f280008000800 */
[----:B------:R-:W5:Y:S01]  /*0380*/  S2UR UR4, SR_CgaCtaId ;  /* 0x00000000000479c3 */ /* 0x000f620000008800 */
[----:B------:R-:W-:Y:S01]  /*0390*/  IMAD.SHL.U32 R37, R36, 0x4, RZ ;  /* 0x0000000424257824 */ /* 0x000fe200078e00ff */
[----:B------:R-:W1:Y:S01]  /*03a0*/  LDCU.128 UR12, c[0x0][0x380] ;  /* 0x00007000ff0c77ac */ /* 0x000e620008000c00 */
[----:B------:R-:W1:Y:S05]  /*03b0*/  LDCU UR8, c[0x0][0x3b0] ;  /* 0x00007600ff0877ac */ /* 0x000e6a0008000800 */
[----:B------:R-:W1:Y:S01]  /*03c0*/  LDC R43, c[0x0][0x3a0] ;  /* 0x0000e800ff2b7b82 */ /* 0x000e620000000800 */
[----:B------:R-:W1:Y:S01]  /*03d0*/  LDCU.64 UR18, c[0x0][0x358] ;  /* 0x00006b00ff1277ac */ /* 0x000e620008000a00 */
[----:B------:R-:W-:Y:S01]  /*03e0*/  UMOV UR6, 0x1 ;  /* 0x0000000100067882 */ /* 0x000fe20000000000 */
[----:B-12---:R-:W-:Y:S01]  /*03f0*/  VIADD R0, R21, 0x3f ;  /* 0x0000003f15007836 */ /* 0x006fe20000000000 */
[----:B------:R-:W-:-:S02]  /*0400*/  IABS R22, R21 ;  /* 0x0000001500167213 */ /* 0x000fc40000000000 */
[----:B------:R-:W-:Y:S02]  /*0410*/  IABS R15, R20 ;  /* 0x00000014000f7213 */ /* 0x000fe40000000000 */
[----:B------:R-:W-:Y:S01]  /*0420*/  SHF.R.S32.HI R3, RZ, 0x1f, R0 ;  /* 0x0000001fff037819 */ /* 0x000fe20000011400 */
[----:B-----5:R-:W-:-:S03]  /*0430*/  ULEA UR10, UR4, UR10, 0x18 ;  /* 0x0000000a040a7291 */ /* 0x020fc6000f8ec0ff */
[----:B------:R-:W-:Y:S02]  /*0440*/  LEA.HI R3, R3, R0, RZ, 0x6 ;  /* 0x0000000003037211 */ /* 0x000fe400078f30ff */
[----:B---3--:R-:W-:Y:S02]  /*0450*/  IABS R8, R5 ;  /* 0x0000000500087213 */ /* 0x008fe40000000000 */
[----:B------:R-:W-:-:S05]  /*0460*/  SHF.R.S32.HI R3, RZ, 0x6, R3 ;  /* 0x00000006ff037819 */ /* 0x000fca0000011403 */
[----:B------:R-:W-:-:S05]  /*0470*/  IMAD.SHL.U32 R4, R3, 0x8, RZ ;  /* 0x0000000803047824 */ /* 0x000fca00078e00ff */
[-C--:B------:R-:W-:Y:S02]  /*0480*/  IABS R7, R4.reuse ;  /* 0x0000000400077213 */ /* 0x080fe40000000000 */
[----:B------:R-:W-:Y:S02]  /*0490*/  IABS R10, R4 ;  /* 0x00000004000a7213 */ /* 0x000fe40000000000 */
[----:B------:R-:W1:Y:S08]  /*04a0*/  I2F.RP R0, R7 ;  /* 0x0000000700007306 */ /* 0x000e700000209400 */
[----:B-1----:R-:W1:Y:S02]  /*04b0*/  MUFU.RCP R0, R0 ;  /* 0x0000000000007308 */ /* 0x002e640000001000 */
[----:B-1----:R-:W-:-:S02]  /*04c0*/  VIADD R2, R0, 0xffffffe ;  /* 0x0ffffffe00027836 */ /* 0x002fc40000000000 */
[----:B------:R-:W-:-:S04]  /*04d0*/  IMAD.MOV R0, RZ, RZ, -R10 ;  /* 0x000000ffff007224 */ /* 0x000fc800078e0a0a */
[----:B------:R1:W2:Y:S02]  /*04e0*/  F2I.FTZ.U32.TRUNC.NTZ R3, R2 ;  /* 0x0000000200037305 */ /* 0x0002a4000021f000 */
[----:B-1----:R-:W-:Y:S02]  /*04f0*/  IMAD.MOV.U32 R2, RZ, RZ, RZ ;  /* 0x000000ffff027224 */ /* 0x002fe400078e00ff */
[----:B--2---:R-:W-:-:S04]  /*0500*/  IMAD.MOV R6, RZ, RZ, -R3 ;  /* 0x000000ffff067224 */ /* 0x004fc800078e0a03 */
[----:B------:R-:W-:Y:S02]  /*0510*/  IMAD R9, R6, R7, RZ ;  /* 0x0000000706097224 */ /* 0x000fe400078e02ff */
[----:B------:R-:W-:Y:S02]  /*0520*/  IMAD.MOV.U32 R6, RZ, RZ, R8 ;  /* 0x000000ffff067224 */ /* 0x000fe400078e0008 */
[----:B------:R-:W-:Y:S01]  /*0530*/  IMAD.HI.U32 R3, R3, R9, R2 ;  /* 0x0000000903037227 */ /* 0x000fe200078e0002 */
[----:B------:R-:W-:Y:S05]  /*0540*/  BAR.SYNC.DEFER_BLOCKING 0x0 ;  /* 0x0000000000007b1d */ /* 0x000fea0000010000 */
[----:B------:R-:W-:-:S04]  /*0550*/  IMAD.HI.U32 R3, R3, R6, RZ ;  /* 0x0000000603037227 */ /* 0x000fc800078e00ff */
[----:B------:R-:W-:Y:S02]  /*0560*/  IMAD R0, R3, R0, R6 ;  /* 0x0000000003007224 */ /* 0x000fe400078e0206 */
[----:B------:R-:W1:Y:S03]  /*0570*/  I2F.RP R6, R22 ;  /* 0x0000001600067306 */ /* 0x000e660000209400 */
[----:B------:R-:W-:Y:S01]  /*0580*/  ISETP.GT.U32.AND P1, PT, R7, R0, PT ;  /* 0x000000000700720c */ /* 0x000fe20003f24070 */
[----:B------:R-:W2:Y:S04]  /*0590*/  LDS R9, [UR10] ;  /* 0x0000000aff097984 */ /* 0x000ea80008000800 */
[----:B-1----:R-:W-:Y:S08]  /*05a0*/  MUFU.RCP R6, R6 ;  /* 0x0000000600067308 */ /* 0x002ff00000001000 */
[----:B------:R-:W-:-:S02]  /*05b0*/  @!P1 IMAD.IADD R0, R0, 0x1, -R7 ;  /* 0x0000000100009824 */ /* 0x000fc400078e0a07 */
[----:B------:R-:W-:Y:S01]  /*05c0*/  @!P1 VIADD R3, R3, 0x1 ;  /* 0x0000000103039836 */ /* 0x000fe20000000000 */
[----:B------:R-:W-:Y:S01]  /*05d0*/  BAR.SYNC.DEFER_BLOCKING 0x0 ;  /* 0x0000000000007b1d */ /* 0x000fe20000010000 */
[----:B------:R-:W-:Y:S02]  /*05e0*/  ISETP.NE.AND P1, PT, R4, RZ, PT ;  /* 0x000000ff0400720c */ /* 0x000fe40003f25270 */
[----:B------:R-:W-:Y:S02]  /*05f0*/  ISETP.GE.U32.AND P0, PT, R0, R7, PT ;  /* 0x000000070000720c */ /* 0x000fe40003f06070 */
[----:B------:R-:W-:-:S04]  /*0600*/  LOP3.LUT R0, R5, R4, RZ, 0x3c, !PT ;  /* 0x0000000405007212 */ /* 0x000fc800078e3cff */
[----:B------:R-:W-:Y:S01]  /*0610*/  ISETP.GE.AND P2, PT, R0, RZ, PT ;  /* 0x000000ff0000720c */ /* 0x000fe20003f46270 */
[----:B------:R-:W-:-:S06]  /*0620*/  VIADD R0, R20, 0x7f ;  /* 0x0000007f14007836 */ /* 0x000fcc0000000000 */
[----:B------:R-:W-:-:S04]  /*0630*/  @P0 VIADD R3, R3, 0x1 ;  /* 0x0000000103030836 */ /* 0x000fc80000000000 */
[----:B------:R-:W-:Y:S01]  /*0640*/  IMAD.MOV.U32 R2, RZ, RZ, R3 ;  /* 0x000000ffff027224 */ /* 0x000fe200078e0003 */
[----:B------:R-:W-:-:S03]  /*0650*/  SHF.R.S32.HI R3, RZ, 0x1f, R0 ;  /* 0x0000001fff037819 */ /* 0x000fc60000011400 */
[----:B------:R-:W-:Y:S01]  /*0660*/  @!P2 IMAD.MOV R2, RZ, RZ, -R2 ;  /* 0x000000ffff02a224 */ /* 0x000fe200078e0a02 */
[----:B------:R-:W-:Y:S02]  /*0670*/  @!P1 LOP3.LUT R2, RZ, R4, RZ, 0x33, !PT ;  /* 0x00000004ff029212 */ /* 0x000fe400078e33ff */
[----:B------:R-:W-:-:S03]  /*0680*/  LEA.HI R3, R3, R0, RZ, 0x7 ;  /* 0x0000000003037211 */ /* 0x000fc600078f38ff */
[----:B------:R-:W-:Y:S02]  /*0690*/  IMAD.SHL.U32 R8, R2, 0x8, RZ ;  /* 0x0000000802087824 */ /* 0x000fe400078e00ff */
[----:B------:R-:W-:Y:S01]  /*06a0*/  IMAD.MOV R2, RZ, RZ, -R2 ;  /* 0x000000ffff027224 */ /* 0x000fe200078e0a02 */
[----:B--2---:R-:W-:Y:S02]  /*06b0*/  R2UR UR20, R9 ;  /* 0x00000000091472ca */ /* 0x004fe400000e0000 */
[----:B------:R-:W-:Y:S01]  /*06c0*/  LEA.HI.SX32 R3, R3, -R8, 0x19 ;  /* 0x8000000803037211 */ /* 0x000fe200078fcaff */
[----:B------:R-:W-:Y:S02]  /*06d0*/  IMAD R10, R4, R2, R5 ;  /* 0x00000002040a7224 */ /* 0x000fe400078e0205 */
[----:B------:R-:W-:Y:S01]  /*06e0*/  IMAD.MOV.U32 R2, RZ, RZ, RZ ;  /* 0x000000ffff027224 */ /* 0x000fe200078e00ff */
[----:B------:R-:W-:-:S04]  /*06f0*/  VIMNMX R11, PT, PT, R3, 0x8, PT ;  /* 0x00000008030b7848 */ /* 0x000fc80003fe0100 */
[-C--:B------:R-:W-:Y:S02]  /*0700*/  IABS R7, R11.reuse ;  /* 0x0000000b00077213 */ /* 0x080fe40000000000 */
[----:B------:R-:W-:Y:S02]  /*0710*/  IABS R4, R11 ;  /* 0x0000000b00047213 */ /* 0x000fe40000000000 */
[----:B------:R-:W1:Y:S08]  /*0720*/  I2F.RP R0, R7 ;  /* 0x0000000700007306 */ /* 0x000e700000209400 */
[----:B-1----:R-:W1:Y:S02]  /*0730*/  MUFU.RCP R0, R0 ;  /* 0x0000000000007308 */ /* 0x002e640000001000 */
[----:B-1----:R-:W-:Y:S01]  /*0740*/  VIADD R3, R0, 0xffffffe ;  /* 0x0ffffffe00037836 */ /* 0x002fe20000000000 */
[----:B------:R-:W-:-:S05]  /*0750*/  IABS R0, R10 ;  /* 0x0000000a00007213 */ /* 0x000fca0000000000 */
[----:B------:R-:W1:Y:S02]  /*0760*/  F2I.FTZ.U32.TRUNC.NTZ R3, R3 ;  /* 0x0000000300037305 */ /* 0x000e64000021f000 */
[----:B-1----:R-:W-:-:S04]  /*0770*/  IMAD.MOV R12, RZ, RZ, -R3 ;  /* 0x000000ffff0c7224 */ /* 0x002fc800078e0a03 */
[----:B------:R-:W-:-:S04]  /*0780*/  IMAD R5, R12, R7, RZ ;  /* 0x000000070c057224 */ /* 0x000fc800078e02ff */
[----:B------:R-:W-:Y:S02]  /*0790*/  IMAD.HI.U32 R2, R3, R5, R2 ;  /* 0x0000000503027227 */ /* 0x000fe400078e0002 */
[----:B------:R-:W1:Y:S02]  /*07a0*/  I2F.RP R3, R15 ;  /* 0x0000000f00037306 */ /* 0x000e640000209400 */
[----:B------:R-:W-:Y:S02]  /*07b0*/  IMAD.MOV.U32 R5, RZ, RZ, R0 ;  /* 0x000000ffff057224 */ /* 0x000fe400078e0000 */
[----:B------:R-:W-:Y:S01]  /*07c0*/  IMAD.MOV R0, RZ, RZ, -R4 ;  /* 0x000000ffff007224 */ /* 0x000fe200078e0a04 */
[----:B------:R-:W-:Y:S01]  /*07d0*/  SHF.R.U32.HI R4, RZ, 0x5, R40 ;  /* 0x00000005ff047819 */ /* 0x000fe20000011628 */
[----:B------:R-:W-:-:S03]  /*07e0*/  IMAD.HI.U32 R2, R2, R5, RZ ;  /* 0x0000000502027227 */ /* 0x000fc600078e00ff */
[----:B------:R-:W-:Y:S01]  /*07f0*/  R2UR UR7, R4 ;  /* 0x00000000040772ca */ /* 0x000fe200000e0000 */
[----:B------:R-:W-:Y:S01]  /*0800*/  IMAD R0, R2, R0, R5 ;  /* 0x0000000002007224 */ /* 0x000fe200078e0205 */
[----:B------:R-:W-:Y:S01]  /*0810*/  LOP3.LUT R4, R40, 0x60, RZ, 0xc0, !PT ;  /* 0x0000006028047812 */ /* 0x000fe200078ec0ff */
[----:B------:R-:W-:-:S03]  /*0820*/  VIADD R5, R6, 0xffffffe ;  /* 0x0ffffffe06057836 */ /* 0x000fc60000000000 */
[----:B------:R-:W-:Y:S01]  /*0830*/  ISETP.GT.U32.AND P1, PT, R7, R0, PT ;  /* 0x000000000700720c */ /* 0x000fe20003f24070 */
[----:B-1----:R-:W1:Y:S01]  /*0840*/  MUFU.RCP R3, R3 ;  /* 0x0000000300037308 */ /* 0x002e620000001000 */
[----:B------:R-:W-:-:S04]  /*0850*/  SHF.R.U32.HI R4, RZ, 0x1, R4 ;  /* 0x00000001ff047819 */ /* 0x000fc80000011604 */
[----:B------:R-:W-:Y:S01]  /*0860*/  LOP3.LUT R37, R37, R4, RZ, 0x3c, !PT ;  /* 0x0000000425257212 */ /* 0x000fe200078e3cff */
[----:B------:R-:W-:Y:S02]  /*0870*/  IMAD.MOV.U32 R4, RZ, RZ, RZ ;  /* 0x000000ffff047224 */ /* 0x000fe400078e00ff */
[----:B------:R-:W2:Y:S04]  /*0880*/  F2I.FTZ.U32.TRUNC.NTZ R5, R5 ;  /* 0x0000000500057305 */ /* 0x000ea8000021f000 */
[----:B------:R-:W-:Y:S02]  /*0890*/  @!P1 IMAD.IADD R0, R0, 0x1, -R7 ;  /* 0x0000000100009824 */ /* 0x000fe400078e0a07 */
[----:B------:R-:W-:Y:S01]  /*08a0*/  @!P1 VIADD R2, R2, 0x1 ;  /* 0x0000000102029836 */ /* 0x000fe20000000000 */
[----:B------:R-:W-:-:S02]  /*08b0*/  ISETP.NE.AND P1, PT, R11, RZ, PT ;  /* 0x000000ff0b00720c */ /* 0x000fc40003f25270 */
[----:B------:R-:W-:Y:S02]  /*08c0*/  ISETP.GE.U32.AND P0, PT, R0, R7, PT ;  /* 0x000000070000720c */ /* 0x000fe40003f06070 */
[----:B------:R-:W-:Y:S02]  /*08d0*/  LOP3.LUT R0, R10, R11, RZ, 0x3c, !PT ;  /* 0x0000000b0a007212 */ /* 0x000fe400078e3cff */
[----:B------:R-:W-:Y:S02]  /*08e0*/  SHF.R.U32.HI R7, RZ, 0x5, R40 ;  /* 0x00000005ff077819 */ /* 0x000fe40000011628 */
[----:B------:R-:W-:Y:S01]  /*08f0*/  ISETP.GE.AND P2, PT, R0, RZ, PT ;  /* 0x000000ff0000720c */ /* 0x000fe20003f46270 */
[----:B-1----:R-:W-:Y:S01]  /*0900*/  VIADD R0, R3, 0xffffffe ;  /* 0x0ffffffe03007836 */ /* 0x002fe20000000000 */
[----:B------:R-:W-:Y:S01]  /*0910*/  SGXT.U32 R7, R7, 0x2 ;  /* 0x000000020707781a */ /* 0x000fe20000000000 */
[----:B--2---:R-:W-:Y:S01]  /*0920*/  IMAD.MOV R13, RZ, RZ, -R5 ;  /* 0x000000ffff0d7224 */ /* 0x004fe200078e0a05 */
[----:B------:R-:W-:Y:S01]  /*0930*/  LOP3.LUT R40, R40, 0x1f, RZ, 0xc0, !PT ;  /* 0x0000001f28287812 */ /* 0x000fe200078ec0ff */
[----:B------:R1:W2:Y:S02]  /*0940*/  F2I.FTZ.U32.TRUNC.NTZ R3, R0 ;  /* 0x0000000000037305 */ /* 0x0002a4000021f000 */
[----:B------:R-:W-:-:S02]  /*0950*/  @P0 VIADD R2, R2, 0x1 ;  /* 0x0000000102020836 */ /* 0x000fc40000000000 */
[----:B------:R-:W-:Y:S02]  /*0960*/  IMAD R9, R13, R22, RZ ;  /* 0x000000160d097224 */ /* 0x000fe400078e02ff */
[----:B------:R-:W-:Y:S02]  /*0970*/  IMAD.MOV.U32 R6, RZ, RZ, R2 ;  /* 0x000000ffff067224 */ /* 0x000fe400078e0002 */
[----:B------:R-:W-:-:S04]  /*0980*/  IMAD.HI.U32 R5, R5, R9, R4 ;  /* 0x0000000905057227 */ /* 0x000fc800078e0004 */
[----:B------:R-:W-:Y:S01]  /*0990*/  @!P2 IMAD.MOV R6, RZ, RZ, -R6 ;  /* 0x000000ffff06a224 */ /* 0x000fe200078e0a06 */
[----:B------:R-:W-:-:S05]  /*09a0*/  @!P1 LOP3.LUT R6, RZ, R11, RZ, 0x33, !PT ;  /* 0x0000000bff069212 */ /* 0x000fca00078e33ff */
[----:B-1----:R-:W-:Y:S02]  /*09b0*/  IMAD.SHL.U32 R0, R6, 0x40, RZ ;  /* 0x0000004006007824 */ /* 0x002fe400078e00ff */
[----:B------:R-:W-:Y:S02]  /*09c0*/  IMAD.MOV R2, RZ, RZ, -R6 ;  /* 0x000000ffff027224 */ /* 0x000fe400078e0a06 */
[----:B--2---:R-:W-:Y:S01]  /*09d0*/  IMAD.MOV R6, RZ, RZ, -R3 ;  /* 0x000000ffff067224 */ /* 0x004fe200078e0a03 */
[----:B------:R-:W-:Y:S01]  /*09e0*/  LOP3.LUT R7, R0, R7, RZ, 0xfc, !PT ;  /* 0x0000000700077212 */ /* 0x000fe200078efcff */
[----:B------:R-:W-:Y:S02]  /*09f0*/  IMAD R4, R11, R2, R10 ;  /* 0x000000020b047224 */ /* 0x000fe400078e020a */
[----:B------:R-:W-:Y:S01]  /*0a00*/  IMAD.MOV.U32 R2, RZ, RZ, RZ ;  /* 0x000000ffff027224 */ /* 0x000fe200078e00ff */
[----:B------:R-:W-:Y:S01]  /*0a10*/  IABS R10, R7 ;  /* 0x00000007000a7213 */ /* 0x000fe20000000000 */
[----:B------:R-:W-:Y:S01]  /*0a20*/  IMAD R9, R6, R15, RZ ;  /* 0x0000000f06097224 */ /* 0x000fe200078e02ff */
[----:B------:R-:W-:-:S02]  /*0a30*/  LOP3.LUT R13, R7, 0x4, RZ, 0xfc, !PT ;  /* 0x00000004070d7812 */ /* 0x000fc400078efcff */
[----:B------:R-:W-:Y:S01]  /*0a40*/  LOP3.LUT R14, R7, 0x8, RZ, 0xfc, !PT ;  /* 0x00000008070e7812 */ /* 0x000fe200078efcff */
[----:B------:R-:W-:Y:S01]  /*0a50*/  IMAD.HI.U32 R2, R3, R9, R2 ;  /* 0x0000000903027227 */ /* 0x000fe200078e0002 */
[----:B------:R-:W-:Y:S02]  /*0a60*/  IABS R11, R13 ;  /* 0x0000000d000b7213 */ /* 0x000fe40000000000 */
[----:B------:R-:W-:Y:S01]  /*0a70*/  IABS R12, R14 ;  /* 0x0000000e000c7213 */ /* 0x000fe20000000000 */
[----:B------:R-:W-:Y:S01]  /*0a80*/  IMAD.IADD R3, R8, 0x1, R4 ;  /* 0x0000000108037824 */ /* 0x000fe200078e0204 */
[----:B------:R-:W-:Y:S01]  /*0a90*/  LOP3.LUT R29, R7, 0xc, RZ, 0xfc, !PT ;  /* 0x0000000c071d7812 */ /* 0x000fe200078efcff */
[----:B------:R-:W-:Y:S01]  /*0aa0*/  IMAD.HI.U32 R4, R5, R10, RZ ;  /* 0x0000000a05047227 */ /* 0x000fe200078e00ff */
[----:B------:R-:W-:Y:S02]  /*0ab0*/  ISETP.GE.AND P3, PT, R13, RZ, PT ;  /* 0x000000ff0d00720c */ /* 0x000fe40003f66270 */
[C---:B------:R-:W-:Y:S01]  /*0ac0*/  LOP3.LUT R30, R7.reuse, 0x10, RZ, 0xfc, !PT ;  /* 0x00000010071e7812 */ /* 0x040fe200078efcff */
[----:B------:R-:W-:Y:S01]  /*0ad0*/  IMAD.MOV R9, RZ, RZ, -R4 ;  /* 0x000000ffff097224 */ /* 0x000fe200078e0a04 */
[----:B------:R-:W-:Y:S01]  /*0ae0*/  LOP3.LUT R31, R7, 0x14, RZ, 0xfc, !PT ;  /* 0x00000014071f7812 */ /* 0x000fe200078efcff */
[----:B------:R-:W-:Y:S01]  /*0af0*/  IMAD R38, R3, 0x80, R36 ;  /* 0x0000008003267824 */ /* 0x000fe200078e0224 */
[----:B------:R-:W-:Y:S01]  /*0b00*/  ISETP.GE.AND P2, PT, R14, RZ, PT ;  /* 0x000000ff0e00720c */ /* 0x000fe20003f46270 */
[----:B------:R-:W-:Y:S01]  /*0b10*/  IMAD R3, R22, R9, R10 ;  /* 0x0000000916037224 */ /* 0x000fe200078e020a */
[----:B------:R-:W-:Y:S01]  /*0b20*/  IABS R9, R29 ;  /* 0x0000001d00097213 */ /* 0x000fe20000000000 */
[----:B------:R-:W-:Y:S01]  /*0b30*/  IMAD.HI.U32 R6, R5, R11, RZ ;  /* 0x0000000b05067227 */ /* 0x000fe200078e00ff */
[----:B------:R-:W-:-:S02]  /*0b40*/  IABS R10, R38 ;  /* 0x00000026000a7213 */ /* 0x000fc40000000000 */
[----:B------:R-:W-:Y:S01]  /*0b50*/  ISETP.GT.U32.AND P6, PT, R22, R3, PT ;  /* 0x000000031600720c */ /* 0x000fe20003fc4070 */
[----:B------:R-:W-:Y:S01]  /*0b60*/  IMAD.HI.U32 R8, R5, R12, RZ ;  /* 0x0000000c05087227 */ /* 0x000fe200078e00ff */
[----:B------:R-:W-:Y:S02]  /*0b70*/  IABS R14, R31 ;  /* 0x0000001f000e7213 */ /* 0x000fe40000000000 */
[C---:B------:R-:W-:Y:S01]  /*0b80*/  LOP3.LUT R32, R7.reuse, 0x18, RZ, 0xfc, !PT ;  /* 0x0000001807207812 */ /* 0x040fe200078efcff */
[----:B------:R-:W-:Y:S01]  /*0b90*/  IMAD.HI.U32 R2, R2, R10, RZ ;  /* 0x0000000a02027227 */ /* 0x000fe200078e00ff */
[C---:B------:R-:W-:Y:S02]  /*0ba0*/  LOP3.LUT R33, R7.reuse, 0x1c, RZ, 0xfc, !PT ;  /* 0x0000001c07217812 */ /* 0x040fe400078efcff */
[----:B------:R-:W-:Y:S01]  /*0bb0*/  IABS R16, R32 ;  /* 0x0000002000107213 */ /* 0x000fe20000000000 */
[----:B------:R-:W-:Y:S01]  /*0bc0*/  IMAD.MOV R2, RZ, RZ, -R2 ;  /* 0x000000ffff027224 */ /* 0x000fe200078e0a02 */
[C---:B------:R-:W-:Y:S01]  /*0bd0*/  LOP3.LUT R34, R7.reuse, 0x20, RZ, 0xfc, !PT ;  /* 0x0000002007227812 */ /* 0x040fe200078efcff */
[----:B------:R-:W-:Y:S01]  /*0be0*/  IMAD.MOV R6, RZ, RZ, -R6 ;  /* 0x000000ffff067224 */ /* 0x000fe200078e0a06 */
[----:B------:R-:W-:Y:S01]  /*0bf0*/  LOP3.LUT R35, R7, 0x24, RZ, 0xfc, !PT ;  /* 0x0000002407237812 */ /* 0x000fe200078efcff */
[----:B------:R-:W-:Y:S01]  /*0c00*/  IMAD R2, R15, R2, R10 ;  /* 0x000000020f027224 */ /* 0x000fe200078e020a */
[C---:B------:R-:W-:Y:S01]  /*0c10*/  LOP3.LUT R39, R7.reuse, 0x28, RZ, 0xfc, !PT ;  /* 0x0000002807277812 */ /* 0x040fe200078efcff */
[----:B------:R-:W-:Y:S01]  /*0c20*/  IMAD.MOV R13, RZ, RZ, -R8 ;  /* 0x000000ffff0d7224 */ /* 0x000fe200078e0a08 */
[----:B------:R-:W-:Y:S01]  /*0c30*/  IABS R18, R35 ;  /* 0x0000002300127213 */ /* 0x000fe20000000000 */
[----:B------:R-:W-:Y:S01]  /*0c40*/  IMAD R6, R22, R6, R11 ;  /* 0x0000000616067224 */ /* 0x000fe200078e020b */
[----:B------:R-:W-:Y:S01]  /*0c50*/  LOP3.LUT R11, R7, 0x3c, RZ, 0xfc, !PT ;  /* 0x0000003c070b7812 */ /* 0x000fe200078efcff */
[----:B------:R-:W-:Y:S01]  /*0c60*/  IMAD.HI.U32 R4, R5, R9, RZ ;  /* 0x0000000905047227 */ /* 0x000fe200078e00ff */
[----:B------:R-:W-:-:S02]  /*0c70*/  ISETP.GT.U32.AND P0, PT, R15, R2, PT ;  /* 0x000000020f00720c */ /* 0x000fc40003f04070 */
[----:B------:R-:W-:Y:S01]  /*0c80*/  IABS R19, R11 ;  /* 0x0000000b00137213 */ /* 0x000fe20000000000 */
[C---:B------:R-:W-:Y:S01]  /*0c90*/  IMAD R8, R22.reuse, R13, R12 ;  /* 0x0000000d16087224 */ /* 0x040fe200078e020c */
[----:B------:R-:W-:Y:S01]  /*0ca0*/  IABS R12, R30 ;  /* 0x0000001e000c7213 */ /* 0x000fe20000000000 */
[----:B------:R-:W-:Y:S01]  /*0cb0*/  IMAD.MOV R4, RZ, RZ, -R4 ;  /* 0x000000ffff047224 */ /* 0x000fe200078e0a04 */
[----:B------:R-:W-:Y:S01]  /*0cc0*/  ISETP.GE.AND P4, PT, R11, RZ, PT ;  /* 0x000000ff0b00720c */ /* 0x000fe20003f86270 */
[----:B------:R-:W-:Y:S01]  /*0cd0*/  IMAD.HI.U32 R11, R5, R19, RZ ;  /* 0x00000013050b7227 */ /* 0x000fe200078e00ff */
[C---:B------:R-:W-:Y:S02]  /*0ce0*/  LOP3.LUT R41, R7.reuse, 0x2c, RZ, 0xfc, !PT ;  /* 0x0000002c07297812 */ /* 0x040fe400078efcff */
[C---:B------:R-:W-:Y:S01]  /*0cf0*/  LOP3.LUT R42, R7.reuse, 0x30, RZ, 0xfc, !PT ;  /* 0x00000030072a7812 */ /* 0x040fe200078efcff */
[----:B------:R-:W-:Y:S01]  /*0d00*/  IMAD R9, R22, R4, R9 ;  /* 0x0000000416097224 */ /* 0x000fe200078e0209 */
[----:B------:R-:W-:Y:S01]  /*0d10*/  LOP3.LUT R44, R7, 0x34, RZ, 0xfc, !PT ;  /* 0x00000034072c7812 */ /* 0x000fe200078efcff */
[----:B------:R-:W-:Y:S01]  /*0d20*/  IMAD.HI.U32 R4, R5, R12, RZ ;  /* 0x0000000c05047227 */ /* 0x000fe200078e00ff */
[----:B------:R-:W-:-:S02]  /*0d30*/  LOP3.LUT R28, R7, 0x38, RZ, 0xfc, !PT ;  /* 0x00000038071c7812 */ /* 0x000fc400078efcff */
[----:B------:R-:W-:Y:S01]  /*0d40*/  IABS R24, R44 ;  /* 0x0000002c00187213 */ /* 0x000fe20000000000 */
[----:B------:R-:W-:Y:S01]  /*0d50*/  IMAD.MOV R13, RZ, RZ, -R4 ;  /* 0x000000ffff0d7224 */ /* 0x000fe200078e0a04 */
[----:B------:R-:W-:Y:S01]  /*0d60*/  IABS R26, R28 ;  /* 0x0000001c001a7213 */ /* 0x000fe20000000000 */
[----:B------:R-:W-:Y:S02]  /*0d70*/  IMAD.MOV R4, RZ, RZ, -R11 ;  /* 0x000000ffff047224 */ /* 0x000fe400078e0a0b */
[----:B------:R-:W-:Y:S01]  /*0d80*/  @!P0 IMAD.IADD R2, R2, 0x1, -R15 ;  /* 0x0000000102028824 */ /* 0x000fe200078e0a0f */
[----:B------:R-:W-:Y:S01]  /*0d90*/  ISETP.GE.AND P0, PT, R38, RZ, PT ;  /* 0x000000ff2600720c */ /* 0x000fe20003f06270 */
[----:B------:R-:W-:Y:S02]  /*0da0*/  IMAD R19, R22, R4, R19 ;  /* 0x0000000416137224 */ /* 0x000fe400078e0213 */
[----:B------:R-:W-:Y:S01]  /*0db0*/  IMAD.HI.U32 R10, R5, R14, RZ ;  /* 0x0000000e050a7227 */ /* 0x000fe200078e00ff */
[----:B------:R-:W-:-:S02]  /*0dc0*/  ISETP.GT.U32.AND P5, PT, R15, R2, PT ;  /* 0x000000020f00720c */ /* 0x000fc40003fa4070 */
[C---:B------:R-:W-:Y:S01]  /*0dd0*/  ISETP.GT.U32.AND P1, PT, R22.reuse, R19, PT ;  /* 0x000000131600720c */ /* 0x040fe20003f24070 */
[----:B------:R-:W-:Y:S02]  /*0de0*/  IMAD.MOV R17, RZ, RZ, -R10 ;  /* 0x000000ffff117224 */ /* 0x000fe400078e0a0a */
[----:B------:R-:W-:Y:S02]  /*0df0*/  @!P6 IMAD.IADD R3, R3, 0x1, -R22 ;  /* 0x000000010303e824 */ /* 0x000fe400078e0a16 */
[C---:B------:R-:W-:Y:S02]  /*0e00*/  IMAD R10, R22.reuse, R13, R12 ;  /* 0x0000000d160a7224 */ /* 0x040fe400078e020c */
[C---:B------:R-:W-:Y:S01]  /*0e10*/  IMAD R11, R22.reuse, R17, R14 ;  /* 0x00000011160b7224 */ /* 0x040fe200078e020e */
[----:B------:R-:W-:Y:S01]  /*0e20*/  IABS R14, R33 ;  /* 0x00000021000e7213 */ /* 0x000fe20000000000 */
[----:B------:R-:W-:Y:S01]  /*0e30*/  IMAD.MOV.U32 R13, RZ, RZ, R16 ;  /* 0x000000ffff0d7224 */ /* 0x000fe200078e0010 */
[----:B------:R-:W-:Y:S01]  /*0e40*/  ISETP.GT.U32.AND P6, PT, R22, R3, PT ;  /* 0x000000031600720c */ /* 0x000fe20003fc4070 */
[----:B------:R-:W-:Y:S01]  /*0e50*/  @!P5 IMAD.IADD R2, R2, 0x1, -R15 ;  /* 0x000000010202d824 */ /* 0x000fe200078e0a0f */
[----:B------:R-:W-:Y:S01]  /*0e60*/  IABS R16, R34 ;  /* 0x0000002200107213 */ /* 0x000fe20000000000 */
[----:B------:R-:W-:Y:S01]  /*0e70*/  @!P1 IMAD.IADD R19, R19, 0x1, -R22 ;  /* 0x0000000113139824 */ /* 0x000fe200078e0a16 */
[----:B------:R-:W-:Y:S01]  /*0e80*/  ISETP.NE.AND P5, PT, R20, RZ, PT ;  /* 0x000000ff1400720c */ /* 0x000fe20003fa5270 */
[----:B------:R-:W-:-:S02]  /*0e90*/  IMAD.MOV.U32 R45, RZ, RZ, R2 ;  /* 0x000000ffff2d7224 */ /* 0x000fc400078e0002 */
[----:B------:R-:W-:Y:S01]  /*0ea0*/  IMAD.HI.U32 R4, R5, R13, RZ ;  /* 0x0000000d05047227 */ /* 0x000fe200078e00ff */
[----:B------:R-:W-:-:S03]  /*0eb0*/  ISETP.GT.U32.AND P1, PT, R22, R19, PT ;  /* 0x000000131600720c */ /* 0x000fc60003f24070 */
[----:B------:R-:W-:Y:S01]  /*0ec0*/  @!P0 IMAD.MOV R45, RZ, RZ, -R45 ;  /* 0x000000ffff2d8224 */ /* 0x000fe200078e0a2d */
[----:B------:R-:W-:Y:S01]  /*0ed0*/  ISETP.GT.U32.AND P0, PT, R22, R6, PT ;  /* 0x000000061600720c */ /* 0x000fe20003f04070 */
[----:B------:R-:W-:-:S04]  /*0ee0*/  IMAD.HI.U32 R12, R5, R14, RZ ;  /* 0x0000000e050c7227 */ /* 0x000fc800078e00ff */
[----:B------:R-:W-:Y:S01]  /*0ef0*/  IMAD.MOV R4, RZ, RZ, -R4 ;  /* 0x000000ffff047224 */ /* 0x000fe200078e0a04 */
[----:B------:R-:W-:Y:S01]  /*0f00*/  @!P5 LOP3.LUT R45, RZ, R20, RZ, 0x33, !PT ;  /* 0x00000014ff2dd212 */ /* 0x000fe200078e33ff */
[----:B------:R-:W-:Y:S01]  /*0f10*/  IMAD.MOV R17, RZ, RZ, -R12 ;  /* 0x000000ffff117224 */ /* 0x000fe200078e0a0c */
[----:B------:R-:W-:Y:S01]  /*0f20*/  IABS R20, R42 ;  /* 0x0000002a00147213 */ /* 0x000fe20000000000 */
[--C-:B------:R-:W-:Y:S01]  /*0f30*/  @!P1 IMAD.IADD R19, R19, 0x1, -R22.reuse ;  /* 0x0000000113139824 */ /* 0x100fe200078e0a16 */
[C---:B------:R-:W-:Y:S01]  /*0f40*/  ISETP.GT.U32.AND P1, PT, R22.reuse, R8, PT ;  /* 0x000000081600720c */ /* 0x040fe20003f24070 */
[----:B------:R-:W-:Y:S01]  /*0f50*/  IMAD R12, R22, R4, R13 ;  /* 0x00000004160c7224 */ /* 0x000fe200078e020d */
[----:B------:R-:W-:Y:S01]  /*0f60*/  ISETP.GE.AND P5, PT, R7, RZ, PT ;  /* 0x000000ff0700720c */ /* 0x000fe20003fa6270 */
[----:B------:R-:W-:Y:S01]  /*0f70*/  @!P0 IMAD.IADD R6, R6, 0x1, -R22 ;  /* 0x0000000106068824 */ /* 0x000fe200078e0a16 */
[C---:B------:R-:W-:Y:S01]  /*0f80*/  ISETP.GT.U32.AND P0, PT, R22.reuse, R10, PT ;  /* 0x0000000a1600720c */ /* 0x040fe20003f04070 */
[----:B------:R-:W-:-:S02]  /*0f90*/  IMAD R13, R22, R17, R14 ;  /* 0x00000011160d7224 */ /* 0x000fc400078e020e */
[----:B------:R-:W-:Y:S01]  /*0fa0*/  @!P6 IMAD.IADD R3, R3, 0x1, -R22 ;  /* 0x000000010303e824 */ /* 0x000fe200078e0a16 */
[----:B------:R-:W-:Y:S01]  /*0fb0*/  ISETP.GT.U32.AND P6, PT, R22, R9, PT ;  /* 0x000000091600720c */ /* 0x000fe20003fc4070 */
[----:B------:R-:W-:-:S04]  /*0fc0*/  IMAD.HI.U32 R4, R5, R16, RZ ;  /* 0x0000001005047227 */ /* 0x000fc800078e00ff */
[----:B------:R-:W-:Y:S01]  /*0fd0*/  @!P1 IMAD.IADD R8, R8, 0x1, -R22 ;  /* 0x0000000108089824 */ /* 0x000fe200078e0a16 */
[----:B------:R-:W-:Y:S01]  /*0fe0*/  ISETP.GT.U32.AND P1, PT, R22, R11, PT ;  /* 0x0000000b1600720c */ /* 0x000fe20003f24070 */
[----:B------:R-:W-:-:S04]  /*0ff0*/  IMAD.HI.U32 R14, R5, R18, RZ ;  /* 0x00000012050e7227 */ /* 0x000fc800078e00ff */
[----:B------:R-:W-:Y:S01]  /*1000*/  @!P0 IMAD.IADD R10, R10, 0x1, -R22 ;  /* 0x000000010a0a8824 */ /* 0x000fe200078e0a16 */
[C---:B------:R-:W-:Y:S01]  /*1010*/  ISETP.GT.U32.AND P0, PT, R22.reuse, R13, PT ;  /* 0x0000000d1600720c */ /* 0x040fe20003f04070 */
[----:B------:R-:W-:Y:S02]  /*1020*/  IMAD.MOV R15, RZ, RZ, -R4 ;  /* 0x000000ffff0f7224 */ /* 0x000fe400078e0a04 */
[----:B------:R-:W-:Y:S02]  /*1030*/  IMAD.MOV R17, RZ, RZ, -R14 ;  /* 0x000000ffff117224 */ /* 0x000fe400078e0a0e */
[C---:B------:R-:W-:Y:S02]  /*1040*/  IMAD R14, R22.reuse, R15, R16 ;  /* 0x0000000f160e7224 */ /* 0x040fe400078e0210 */
[--C-:B------:R-:W-:Y:S01]  /*1050*/  @!P6 IMAD.IADD R9, R9, 0x1, -R22.reuse ;  /* 0x000000010909e824 */ /* 0x100fe200078e0a16 */
[C---:B------:R-:W-:Y:S01]  /*1060*/  ISETP.GT.U32.AND P6, PT, R22.reuse, R12, PT ;  /* 0x0000000c1600720c */ /* 0x040fe20003fc4070 */
[----:B------:R-:W-:Y:S01]  /*1070*/  @!P1 IMAD.IADD R11, R11, 0x1, -R22 ;  /* 0x000000010b0b9824 */ /* 0x000fe200078e0a16 */
[C---:B------:R-:W-:Y:S01]  /*1080*/  ISETP.GT.U32.AND P1, PT, R22.reuse, R14, PT ;  /* 0x0000000e1600720c */ /* 0x040fe20003f24070 */
[C---:B------:R-:W-:Y:S01]  /*1090*/  IMAD R15, R22.reuse, R17, R18 ;  /* 0x00000011160f7224 */ /* 0x040fe200078e0212 */
[----:B------:R-:W-:Y:S01]  /*10a0*/  IABS R17, R39 ;  /* 0x0000002700117213 */ /* 0x000fe20000000000 */
[----:B------:R-:W-:Y:S01]  /*10b0*/  @!P0 IMAD.IADD R13, R13, 0x1, -R22 ;  /* 0x000000010d0d8824 */ /* 0x000fe200078e0a16 */
[----:B------:R-:W-:Y:S01]  /*10c0*/  ISETP.GT.U32.AND P0, PT, R22, R8, PT ;  /* 0x000000081600720c */ /* 0x000fe20003f04070 */
[----:B------:R-:W-:Y:S01]  /*10d0*/  IMAD.HI.U32 R7, R5, R20, RZ ;  /* 0x0000001405077227 */ /* 0x000fe200078e00ff */
[----:B------:R-:W-:-:S03]  /*10e0*/  IABS R18, R41 ;  /* 0x0000002900127213 */ /* 0x000fc60000000000 */
[----:B------:R-:W-:-:S04]  /*10f0*/  IMAD.HI.U32 R2, R5, R17, RZ ;  /* 0x0000001105027227 */ /* 0x000fc800078e00ff */
[--C-:B------:R-:W-:Y:S01]  /*1100*/  @!P6 IMAD.IADD R12, R12, 0x1, -R22.reuse ;  /* 0x000000010c0ce824 */ /* 0x100fe200078e0a16 */
[----:B------:R-:W-:Y:S01]  /*1110*/  ISETP.GT.U32.AND P6, PT, R22, R6, PT ;  /* 0x000000061600720c */ /* 0x000fe20003fc4070 */
[--C-:B------:R-:W-:Y:S01]  /*1120*/  @!P1 IMAD.IADD R14, R14, 0x1, -R22.reuse ;  /* 0x000000010e0e9824 */ /* 0x100fe200078e0a16 */
[----:B------:R-:W-:Y:S01]  /*1130*/  ISETP.GT.U32.AND P1, PT, R22, R9, PT ;  /* 0x000000091600720c */ /* 0x000fe20003f24070 */
[----:B------:R-:W-:Y:S01]  /*1140*/  @!P0 IMAD.IADD R8, R8, 0x1, -R22 ;  /* 0x0000000108088824 */ /* 0x000fe200078e0a16 */
[----:B------:R-:W-:Y:S01]  /*1150*/  ISETP.GT.U32.AND P0, PT, R22, R10, PT ;  /* 0x0000000a1600720c */ /* 0x000fe20003f04070 */
[----:B------:R-:W-:-:S04]  /*1160*/  IMAD.HI.U32 R4, R5, R18, RZ ;  /* 0x0000001205047227 */ /* 0x000fc800078e00ff */
[----:B------:R-:W-:Y:S02]  /*1170*/  IMAD.MOV R2, RZ, RZ, -R2 ;  /* 0x000000ffff027224 */ /* 0x000fe400078e0a02 */
[----:B------:R-:W-:-:S04]  /*1180*/  IMAD.HI.U32 R16, R5, R24, RZ ;  /* 0x0000001805107227 */ /* 0x000fc800078e00ff */
[----:B------:R-:W-:Y:S02]  /*1190*/  IMAD.MOV R23, RZ, RZ, -R4 ;  /* 0x000000ffff177224 */ /* 0x000fe400078e0a04 */
[----:B------:R-:W-:Y:S02]  /*11a0*/  IMAD.MOV R25, RZ, RZ, -R7 ;  /* 0x000000ffff197224 */ /* 0x000fe400078e0a07 */
[----:B------:R-:W-:Y:S02]  /*11b0*/  IMAD.MOV.U32 R4, RZ, RZ, R3 ;  /* 0x000000ffff047224 */ /* 0x000fe400078e0003 */
[C---:B------:R-:W-:Y:S02]  /*11c0*/  IMAD R7, R22.reuse, R2, R17 ;  /* 0x0000000216077224 */ /* 0x040fe400078e0211 */
[----:B------:R-:W-:Y:S01]  /*11d0*/  IMAD.MOV R27, RZ, RZ, -R16 ;  /* 0x000000ffff1b7224 */ /* 0x000fe200078e0a10 */
[----:B------:R-:W1:Y:S01]  /*11e0*/  LDC.64 R2, c[0x0][0x3a8] ;  /* 0x0000ea00ff027b82 */ /* 0x000e620000000a00 */
[----:B------:R-:W-:-:S02]  /*11f0*/  IMAD R17, R22, R25, R20 ;  /* 0x0000001916117224 */ /* 0x000fc400078e0214 */
[----:B------:R-:W-:Y:S02]  /*1200*/  IMAD R16, R22, R23, R18 ;  /* 0x0000001716107224 */ /* 0x000fe400078e0212 */
[----:B------:R-:W-:Y:S01]  /*1210*/  @!P6 IMAD.IADD R6, R6, 0x1, -R22 ;  /* 0x000000010606e824 */ /* 0x000fe200078e0a16 */
[C---:B------:R-:W-:Y:S01]  /*1220*/  ISETP.GT.U32.AND P6, PT, R22.reuse, R11, PT ;  /* 0x0000000b1600720c */ /* 0x040fe20003fc4070 */
[----:B------:R-:W-:Y:S02]  /*1230*/  IMAD.MOV.U32 R20, RZ, RZ, R19 ;  /* 0x000000ffff147224 */ /* 0x000fe400078e0013 */
[----:B------:R-:W-:Y:S01]  /*1240*/  @!P5 IMAD.MOV R4, RZ, RZ, -R4 ;  /* 0x000000ffff04d224 */ /* 0x000fe200078e0a04 */
[C---:B------:R-:W-:Y:S01]  /*1250*/  ISETP.GT.U32.AND P5, PT, R22.reuse, R12, PT ;  /* 0x0000000c1600720c */ /* 0x040fe20003fa4070 */
[----:B------:R-:W-:Y:S01]  /*1260*/  @!P4 IMAD.MOV R20, RZ, RZ, -R20 ;  /* 0x000000ffff14c224 */ /* 0x000fe200078e0a14 */
[C---:B------:R-:W-:Y:S01]  /*1270*/  ISETP.GT.U32.AND P4, PT, R22.reuse, R14, PT ;  /* 0x0000000e1600720c */ /* 0x040fe20003f84070 */
[----:B------:R-:W-:Y:S01]  /*1280*/  @!P3 IMAD.MOV R6, RZ, RZ, -R6 ;  /* 0x000000ffff06b224 */ /* 0x000fe200078e0a06 */
[C---:B------:R-:W-:Y:S01]  /*1290*/  ISETP.GT.U32.AND P3, PT, R22.reuse, R13, PT ;  /* 0x0000000d1600720c */ /* 0x040fe20003f64070 */
[----:B------:R-:W-:Y:S01]  /*12a0*/  @!P2 IMAD.MOV R8, RZ, RZ, -R8 ;  /* 0x000000ffff08a224 */ /* 0x000fe200078e0a08 */
[C---:B------:R-:W-:Y:S01]  /*12b0*/  ISETP.GT.U32.AND P2, PT, R22.reuse, R15, PT ;  /* 0x0000000f1600720c */ /* 0x040fe20003f44070 */
[--C-:B------:R-:W-:Y:S01]  /*12c0*/  @!P1 IMAD.IADD R9, R9, 0x1, -R22.reuse ;  /* 0x0000000109099824 */ /* 0x100fe200078e0a16 */
[----:B------:R-:W-:Y:S01]  /*12d0*/  ISETP.GT.U32.AND P1, PT, R22, R7, PT ;  /* 0x000000071600720c */ /* 0x000fe20003f24070 */
[----:B------:R-:W-:Y:S01]  /*12e0*/  @!P0 IMAD.IADD R10, R10, 0x1, -R22 ;  /* 0x000000010a0a8824 */ /* 0x000fe200078e0a16 */
[----:B------:R-:W-:Y:S01]  /*12f0*/  ISETP.GT.U32.AND P0, PT, R22, R16, PT ;  /* 0x000000101600720c */ /* 0x000fe20003f04070 */
[----:B------:R-:W-:-:S04]  /*1300*/  IMAD.HI.U32 R5, R5, R26, RZ ;  /* 0x0000001a05057227 */ /* 0x000fc800078e00ff */
[C---:B------:R-:W-:Y:S02]  /*1310*/  IMAD R18, R22.reuse, R27, R24 ;  /* 0x0000001b16127224 */ /* 0x040fe400078e0218 */
[----:B------:R-:W-:Y:S02]  /*1320*/  IMAD.MOV R5, RZ, RZ, -R5 ;  /* 0x000000ffff057224 */ /* 0x000fe400078e0a05 */
[----:B------:R-:W-:Y:S01]  /*1330*/  @!P6 IMAD.IADD R11, R11, 0x1, -R22 ;  /* 0x000000010b0be824 */ /* 0x000fe200078e0a16 */
[C---:B------:R-:W-:Y:S01]  /*1340*/  ISETP.GT.U32.AND P6, PT, R22.reuse, R17, PT ;  /* 0x000000111600720c */ /* 0x040fe20003fc4070 */
[----:B------:R-:W-:Y:S01]  /*1350*/  IMAD R19, R22, R5, R26 ;  /* 0x0000000516137224 */ /* 0x000fe200078e021a */
[----:B------:R-:W-:Y:S01]  /*1360*/  LOP3.LUT R5, RZ, R21, RZ, 0x33, !PT ;  /* 0x00000015ff057212 */ /* 0x000fe200078e33ff */
[--C-:B------:R-:W-:Y:S01]  /*1370*/  @!P5 IMAD.IADD R12, R12, 0x1, -R22.reuse ;  /* 0x000000010c0cd824 */ /* 0x100fe200078e0a16 */
[----:B------:R-:W-:Y:S01]  /*1380*/  ISETP.GT.U32.AND P5, PT, R22, R18, PT ;  /* 0x000000121600720c */ /* 0x000fe20003fa4070 */
[--C-:B------:R-:W-:Y:S01]  /*1390*/  @!P3 IMAD.IADD R13, R13, 0x1, -R22.reuse ;  /* 0x000000010d0db824 */ /* 0x100fe200078e0a16 */
[----:B------:R-:W-:Y:S01]  /*13a0*/  ISETP.GE.AND P3, PT, R29, RZ, PT ;  /* 0x000000ff1d00720c */ /* 0x000fe20003f66270 */
[--C-:B------:R-:W-:Y:S01]  /*13b0*/  @!P4 IMAD.IADD R14, R14, 0x1, -R22.reuse ;  /* 0x000000010e0ec824 */ /* 0x100fe200078e0a16 */
[----:B------:R-:W-:Y:S01]  /*13c0*/  ISETP.GT.U32.AND P4, PT, R22, R19, PT ;  /* 0x000000131600720c */ /* 0x000fe20003f84070 */
[--C-:B------:R-:W-:Y:S01]  /*13d0*/  @!P2 IMAD.IADD R15, R15, 0x1, -R22.reuse ;  /* 0x000000010f0fa824 */ /* 0x100fe200078e0a16 */
[----:B------:R-:W-:Y:S01]  /*13e0*/  ISETP.GE.AND P2, PT, R30, RZ, PT ;  /* 0x000000ff1e00720c */ /* 0x000fe20003f46270 */
        /* <DEDUP_REMOVED lines=8> */
[----:B------:R-:W-:Y:S01]  /*1470*/  @!P3 IMAD.MOV R9, RZ, RZ, -R9 ;  /* 0x000000ffff09b224 */ /* 0x000fe200078e0a09 */
[C---:B------:R-:W-:Y:S01]  /*1480*/  ISETP.GT.U32.AND P3, PT, R22.reuse, R15, PT ;  /* 0x0000000f1600720c */ /* 0x040fe20003f64070 */
[----:B------:R-:W-:Y:S01]  /*1490*/  @!P4 IMAD.IADD R19, R19, 0x1, -R22 ;  /* 0x000000011313c824 */ /* 0x000fe200078e0a16 */
[C---:B------:R-:W-:Y:S01]  /*14a0*/  ISETP.GT.U32.AND P4, PT, R22.reuse, R18, PT ;  /* 0x000000121600720c */ /* 0x040fe20003f84070 */
[----:B------:R-:W-:Y:S01]  /*14b0*/  @!P2 IMAD.MOV R10, RZ, RZ, -R10 ;  /* 0x000000ffff0aa224 */ /* 0x000fe200078e0a0a */
[C---:B------:R-:W-:Y:S01]  /*14c0*/  ISETP.GT.U32.AND P2, PT, R22.reuse, R7, PT ;  /* 0x000000071600720c */ /* 0x040fe20003f44070 */
[----:B------:R-:W-:Y:S01]  /*14d0*/  @!P1 IMAD.MOV R11, RZ, RZ, -R11 ;  /* 0x000000ffff0b9224 */ /* 0x000fe200078e0a0b */
[C---:B------:R-:W-:Y:S01]  /*14e0*/  ISETP.GT.U32.AND P1, PT, R22.reuse, R16, PT ;  /* 0x000000101600720c */ /* 0x040fe20003f24070 */
[----:B------:R-:W-:Y:S01]  /*14f0*/  @!P0 IMAD.MOV R12, RZ, RZ, -R12 ;  /* 0x000000ffff0c8224 */ /* 0x000fe200078e0a0c */
[C---:B------:R-:W-:Y:S01]  /*1500*/  ISETP.GT.U32.AND P0, PT, R22.reuse, R17, PT ;  /* 0x000000111600720c */ /* 0x040fe20003f04070 */
[----:B------:R-:W-:Y:S01]  /*1510*/  @!P6 IMAD.MOV R13, RZ, RZ, -R13 ;  /* 0x000000ffff0de224 */ /* 0x000fe200078e0a0d */
[----:B------:R-:W-:Y:S01]  /*1520*/  ISETP.GE.AND P6, PT, R35, RZ, PT ;  /* 0x000000ff2300720c */ /* 0x000fe20003fc6270 */
[----:B------:R-:W-:Y:S01]  /*1530*/  @!P5 IMAD.MOV R14, RZ, RZ, -R14 ;  /* 0x000000ffff0ed224 */ /* 0x000fe200078e0a0e */
        /* <DEDUP_REMOVED lines=9> */
[----:B------:R-:W-:Y:S01]  /*15d0*/  @!P0 IMAD.IADD R17, R17, 0x1, -R22 ;  /* 0x0000000111118824 */ /* 0x000fe200078e0a16 */
[----:B------:R-:W-:Y:S01]  /*15e0*/  ISETP.GE.AND P0, PT, R44, RZ, PT ;  /* 0x000000ff2c00720c */ /* 0x000fe20003f06270 */
[----:B----4-:R-:W-:-:S02]  /*15f0*/  IMAD R45, R45, UR5, RZ ;  /* 0x000000052d2d7c24 */ /* 0x010fc4000f8e02ff */
[----:B------:R-:W-:Y:S02]  /*1600*/  @!P5 IMAD.IADD R19, R19, 0x1, -R22 ;  /* 0x000000011313d824 */ /* 0x000fe400078e0a16 */
[----:B------:R-:W-:Y:S01]  /*1610*/  @!P6 IMAD.MOV R15, RZ, RZ, -R15 ;  /* 0x000000ffff0fe224 */ /* 0x000fe200078e0a0f */
[----:B------:R-:W-:Y:S01]  /*1620*/  ISETP.NE.AND P6, PT, R21, RZ, PT ;  /* 0x000000ff1500720c */ /* 0x000fe20003fc5270 */
[----:B------:R-:W-:Y:S02]  /*1630*/  @!P3 IMAD.MOV R7, RZ, RZ, -R7 ;  /* 0x000000ffff07b224 */ /* 0x000fe400078e0a07 */
[----:B------:R-:W-:Y:S01]  /*1640*/  @!P2 IMAD.MOV R16, RZ, RZ, -R16 ;  /* 0x000000ffff10a224 */ /* 0x000fe200078e0a10 */
[C---:B------:R-:W-:Y:S01]  /*1650*/  SEL R22, R5.reuse, R4, !P6 ;  /* 0x0000000405167207 */ /* 0x040fe20007000000 */
[----:B------:R-:W-:Y:S01]  /*1660*/  @!P1 IMAD.MOV R17, RZ, RZ, -R17 ;  /* 0x000000ffff119224 */ /* 0x000fe200078e0a11 */
[C---:B------:R-:W-:Y:S01]  /*1670*/  SEL R50, R5.reuse, R6, !P6 ;  /* 0x0000000605327207 */ /* 0x040fe20007000000 */
[----:B------:R-:W-:Y:S01]  /*1680*/  @!P0 IMAD.MOV R18, RZ, RZ, -R18 ;  /* 0x000000ffff128224 */ /* 0x000fe200078e0a12 */
[C---:B------:R-:W-:Y:S01]  /*1690*/  SEL R52, R5.reuse, R8, !P6 ;  /* 0x0000000805347207 */ /* 0x040fe20007000000 */
[----:B------:R-:W-:Y:S01]  /*16a0*/  @!P4 IMAD.MOV R19, RZ, RZ, -R19 ;  /* 0x000000ffff13c224 */ /* 0x000fe200078e0a13 */
[C---:B------:R-:W-:Y:S01]  /*16b0*/  SEL R54, R5.reuse, R9, !P6 ;  /* 0x0000000905367207 */ /* 0x040fe20007000000 */
[----:B-1----:R-:W-:Y:S01]  /*16c0*/  IMAD R42, R40, R3, RZ ;  /* 0x00000003282a7224 */ /* 0x002fe200078e02ff */
[----:B------:R-:W-:Y:S01]  /*16d0*/  SEL R56, R5, R10, !P6 ;  /* 0x0000000a05387207 */ /* 0x000fe20007000000 */
[----:B------:R-:W-:Y:S01]  /*16e0*/  IMAD.SHL.U32 R39, R45, 0x4, RZ ;  /* 0x000000042d277824 */ /* 0x000fe200078e00ff */
[C---:B------:R-:W-:Y:S01]  /*16f0*/  SEL R57, R5.reuse, R11, !P6 ;  /* 0x0000000b05397207 */ /* 0x040fe20007000000 */
[C---:B------:R-:W-:Y:S01]  /*1700*/  IMAD R23, R2.reuse, 0xc, RZ ;  /* 0x0000000c02177824 */ /* 0x040fe200078e02ff */
        /* <DEDUP_REMOVED lines=13> */
[C---:B------:R-:W-:Y:S01]  /*17e0*/  IMAD.SHL.U32 R15, R2.reuse, 0x8, RZ ;  /* 0x00000008020f7824 */ /* 0x040fe200078e00ff */
[C---:B------:R-:W-:Y:S01]  /*17f0*/  SEL R73, R5.reuse, R18, !P6 ;  /* 0x0000001205497207 */ /* 0x040fe20007000000 */
[C---:B------:R-:W-:Y:S01]  /*1800*/  IMAD R85, R2.reuse, 0x28, RZ ;  /* 0x0000002802557824 */ /* 0x040fe200078e02ff */
[C---:B------:R-:W-:Y:S01]  /*1810*/  SEL R75, R5.reuse, R19, !P6 ;  /* 0x00000013054b7207 */ /* 0x040fe20007000000 */
[----:B------:R-:W-:Y:S01]  /*1820*/  IMAD R13, R2, 0x7, RZ ;  /* 0x00000007020d7824 */ /* 0x000fe200078e02ff */
[----:B------:R-:W-:Y:S01]  /*1830*/  SEL R77, R5, R20, !P6 ;  /* 0x00000014054d7207 */ /* 0x000fe20007000000 */
[----:B------:R-:W-:Y:S01]  /*1840*/  VIADD R5, R43, 0xfffffffd ;  /* 0xfffffffd2b057836 */ /* 0x000fe20000000000 */
[----:B------:R-:W-:Y:S01]  /*1850*/  LEA R136, P5, R42, UR14, 0x2 ;  /* 0x0000000e2a887c11 */ /* 0x000fe2000f8a10ff */
[C---:B------:R-:W-:Y:S01]  /*1860*/  IMAD R87, R2.reuse, 0x24, RZ ;  /* 0x0000002402577824 */ /* 0x040fe200078e02ff */
[----:B------:R-:W-:Y:S01]  /*1870*/  IADD3 R144, P0, PT, R39, UR12, RZ ;  /* 0x0000000c27907c10 */ /* 0x000fe2000ff1e0ff */
[----:B------:R-:W-:Y:S01]  /*1880*/  IMAD R19, R2, 0xa, RZ ;  /* 0x0000000a02137824 */ /* 0x000fe200078e02ff */
[----:B------:R-:W-:Y:S01]  /*1890*/  LEA.HI.X.SX32 R20, R42, UR15, 0x2, P5 ;  /* 0x0000000f2a147c11 */ /* 0x000fe2000a8f16ff */
[----:B------:R-:W-:Y:S01]  /*18a0*/  VIADD R21, R43, 0xffffffff ;  /* 0xffffffff2b157836 */ /* 0x000fe20000000000 */
[----:B------:R-:W-:Y:S01]  /*18b0*/  LEA.HI.X.SX32 R145, R45, UR13, 0x2, P0 ;  /* 0x0000000d2d917c11 */ /* 0x000fe200080f16ff */
[C---:B------:R-:W-:Y:S01]  /*18c0*/  IMAD R35, R2.reuse, 0x30, RZ ;  /* 0x0000003002237824 */ /* 0x040fe200078e02ff */
[----:B------:R-:W-:Y:S01]  /*18d0*/  ISETP.GE.U32.AND P1, PT, R5, 0x7fffffde, PT ;  /* 0x7fffffde0500780c */ /* 0x000fe20003f26070 */
[C---:B------:R-:W-:Y:S01]  /*18e0*/  IMAD.SHL.U32 R5, R2.reuse, 0x2, RZ ;  /* 0x0000000202057824 */ /* 0x040fe200078e00ff */
[-C--:B------:R-:W-:Y:S01]  /*18f0*/  IADD3 R140, P5, PT, R23, R144.reuse, RZ ;  /* 0x00000090178c7210 */ /* 0x080fe20007fbe0ff */
[C---:B------:R-:W-:Y:S01]  /*1900*/  IMAD R17, R2.reuse, 0x9, RZ ;  /* 0x0000000902117824 */ /* 0x040fe200078e02ff */
[CC--:B------:R-:W-:Y:S01]  /*1910*/  LEA R138, P0, R2.reuse, R144.reuse, 0x3 ;  /* 0x00000090028a7211 */ /* 0x0c0fe200078018ff */
[C---:B------:R-:W-:Y:S01]  /*1920*/  IMAD R83, R2.reuse, 0x2c, RZ ;  /* 0x0000002c02537824 */ /* 0x040fe200078e02ff */
[-C--:B------:R-:W-:Y:S01]  /*1930*/  LEA.HI.X.SX32 R141, R7, R145.reuse, 0x2, P5 ;  /* 0x00000091078d7211 */ /* 0x080fe200028f16ff */
[C---:B------:R-:W-:Y:S01]  /*1940*/  IMAD R31, R2.reuse, 0x38, RZ ;  /* 0x00000038021f7824 */ /* 0x040fe200078e02ff */
[-C--:B------:R-:W-:Y:S01]  /*1950*/  IADD3 R92, P5, PT, R55, R144.reuse, RZ ;  /* 0x00000090375c7210 */ /* 0x080fe20007fbe0ff */
[C---:B------:R-:W-:Y:S01]  /*1960*/  IMAD R33, R2.reuse, 0x34, RZ ;  /* 0x0000003402217824 */ /* 0x040fe200078e02ff */
[-C--:B------:R-:W-:Y:S01]  /*1970*/  LEA.HI.X.SX32 R139, R5, R145.reuse, 0x2, P0 ;  /* 0x00000091058b7211 */ /* 0x080fe200000f16ff */
[C---:B------:R-:W-:Y:S01]  /*1980*/  IMAD R27, R2.reuse, 0xe, RZ ;  /* 0x0000000e021b7824 */ /* 0x040fe200078e02ff */
[-C--:B------:R-:W-:Y:S01]  /*1990*/  IADD3 R110, P0, PT, R53, R144.reuse, RZ ;  /* 0x00000090356e7210 */ /* 0x080fe20007f1e0ff */
[C---:B------:R-:W-:Y:S01]  /*19a0*/  IMAD R25, R2.reuse, 0xd, RZ ;  /* 0x0000000d02197824 */ /* 0x040fe200078e02ff */
[-C--:B------:R-:W-:Y:S01]  /*19b0*/  LEA.HI.X.SX32 R93, R11, R145.reuse, 0x2, P5 ;  /* 0x000000910b5d7211 */ /* 0x080fe200028f16ff */
[C---:B------:R-:W-:Y:S01]  /*19c0*/  IMAD R79, R2.reuse, 0x3c, RZ ;  /* 0x0000003c024f7824 */ /* 0x040fe200078e02ff */
[CC--:B------:R-:W-:Y:S01]  /*19d0*/  LEA R88, P5, R2.reuse, R144.reuse, 0x5 ;  /* 0x0000009002587211 */ /* 0x0c0fe200078a28ff */
[----:B------:R-:W-:Y:S01]  /*19e0*/  VIADD R4, R43, 0xfffffffe ;  /* 0xfffffffe2b047836 */ /* 0x000fe20000000000 */
[-C--:B------:R-:W-:Y:S01]  /*19f0*/  LEA.HI.X.SX32 R111, R9, R145.reuse, 0x2, P0 ;  /* 0x00000091096f7211 */ /* 0x080fe200000f16ff */
[----:B------:R-:W-:Y:S01]  /*1a00*/  IMAD.SHL.U32 R41, R2, 0x10, RZ ;  /* 0x0000001002297824 */ /* 0x000fe200078e00ff */
        /* <DEDUP_REMOVED lines=11> */
[----:B------:R-:W-:Y:S01]  /*1ac0*/  VIADD R6, R43, 0xfffffffc ;  /* 0xfffffffc2b067836 */ /* 0x000fe20000000000 */
[----:B------:R-:W-:Y:S01]  /*1ad0*/  ISETP.GE.U32.AND P2, PT, R21, 0x7fffffe0, PT ;  /* 0x7fffffe01500780c */ /* 0x000fe20003f46070 */
        /* <DEDUP_REMOVED lines=14> */
[----:B------:R-:W-:Y:S01]  /*1bc0*/  VIADD R14, R43, 0xfffffffb ;  /* 0xfffffffb2b0e7836 */ /* 0x000fe20000000000 */
[-C--:B------:R-:W-:Y:S01]  /*1bd0*/  LEA.HI.X.SX32 R31, R27, R145.reuse, 0x2, P5 ;  /* 0x000000911b1f7211 */ /* 0x080fe200028f16ff */
[C---:B------:R-:W-:Y:S01]  /*1be0*/  IMAD R19, R2.reuse, 0x5c, RZ ;  /* 0x0000005c02137824 */ /* 0x040fe200078e02ff */
[CC--:B------:R-:W-:Y:S01]  /*1bf0*/  LEA R26, P5, R2.reuse, R144.reuse, 0x6 ;  /* 0x00000090021a7211 */ /* 0x0c0fe200078a30ff */
[C---:B------:R-:W-:Y:S01]  /*1c00*/  IMAD R11, R2.reuse, 0x15, RZ ;  /* 0x00000015020b7824 */ /* 0x040fe200078e02ff */
[-C--:B------:R-:W-:Y:S01]  /*1c10*/  LEA.HI.X.SX32 R33, R25, R145.reuse, 0x2, P0 ;  /* 0x0000009119217211 */ /* 0x080fe200000f16ff */
[C---:B------:R-:W-:Y:S01]  /*1c20*/  IMAD.SHL.U32 R143, R2.reuse, 0x4, RZ ;  /* 0x00000004028f7824 */ /* 0x040fe200078e00ff */
[-C--:B------:R-:W-:Y:S01]  /*1c30*/  IADD3 R28, P0, PT, R79, R144.reuse, RZ ;  /* 0x000000904f1c7210 */ /* 0x080fe20007f1e0ff */
[----:B------:R-:W-:Y:S01]  /*1c40*/  IMAD R46, R2, 0x19, RZ ;  /* 0x00000019022e7824 */ /* 0x000fe200078e02ff */
[----:B------:R-:W-:Y:S01]  /*1c50*/  ISETP.GE.U32.AND P4, PT, R4, 0x7fffffdf, PT ;  /* 0x7fffffdf0400780c */ /* 0x000fe20003f86070 */
[C---:B------:R-:W-:Y:S01]  /*1c60*/  IMAD R21, R2.reuse, 0x64, RZ ;  /* 0x0000006402157824 */ /* 0x040fe200078e02ff */
[-C--:B------:R-:W-:Y:S01]  /*1c70*/  LEA.HI.X.SX32 R27, R41, R145.reuse, 0x2, P5 ;  /* 0x00000091291b7211 */ /* 0x080fe200028f16ff */
[C---:B------:R-:W-:Y:S01]  /*1c80*/  IMAD R48, R2.reuse, 0x1a, RZ ;  /* 0x0000001a02307824 */ /* 0x040fe200078e02ff */
[----:B------:R-:W-:Y:S01]  /*1c90*/  IADD3 R4, P5, PT, R95, R144, RZ ;  /* 0x000000905f047210 */ /* 0x000fe20007fbe0ff */
[----:B------:R-:W-:Y:S01]  /*1ca0*/  IMAD R23, R2, 0x68, RZ ;  /* 0x0000006802177824 */ /* 0x000fe200078e02ff */
[----:B------:R-:W-:-:S02]  /*1cb0*/  LEA.HI.X.SX32 R29, R29, R145, 0x2, P0 ;  /* 0x000000911d1d7211 */ /* 0x000fc400000f16ff */
[-C--:B------:R-:W-:Y:S02]  /*1cc0*/  IADD3 R24, P0, PT, R81, R144.reuse, RZ ;  /* 0x0000009051187210 */ /* 0x080fe40007f1e0ff */
[-C--:B------:R-:W-:Y:S02]  /*1cd0*/  LEA.HI.X.SX32 R5, R49, R145.reuse, 0x2, P5 ;  /* 0x0000009131057211 */ /* 0x080fe400028f16ff */
[-C--:B------:R-:W-:Y:S02]  /*1ce0*/  IADD3 R8, P5, PT, R9, R144.reuse, RZ ;  /* 0x0000009009087210 */ /* 0x080fe40007fbe0ff */
[----:B------:R-:W-:Y:S02]  /*1cf0*/  ISETP.GE.U32.AND P3, PT, R6, 0x7fffffdd, PT ;  /* 0x7fffffdd0600780c */ /* 0x000fe40003f66070 */
[----:B------:R-:W-:Y:S02]  /*1d00*/  LEA.HI.X.SX32 R25, R47, R145, 0x2, P0 ;  /* 0x000000912f197211 */ /* 0x000fe400000f16ff */
[----:B------:R-:W-:-:S02]  /*1d10*/  IADD3 R6, P0, PT, R7, R144, RZ ;  /* 0x0000009007067210 */ /* 0x000fc40007f1e0ff */
[-C--:B------:R-:W-:Y:S02]  /*1d20*/  LEA.HI.X.SX32 R9, R53, R145.reuse, 0x2, P5 ;  /* 0x0000009135097211 */ /* 0x080fe400028f16ff */
[-C--:B------:R-:W-:Y:S01]  /*1d30*/  IADD3 R12, P5, PT, R17, R144.reuse, RZ ;  /* 0x00000090110c7210 */ /* 0x080fe20007fbe0ff */
[----:B------:R-:W-:Y:S01]  /*1d40*/  IMAD R17, R2, 0x17, RZ ;  /* 0x0000001702117824 */ /* 0x000fe200078e02ff */
[-C--:B------:R-:W-:Y:S02]  /*1d50*/  LEA.HI.X.SX32 R7, R51, R145.reuse, 0x2, P0 ;  /* 0x0000009133077211 */ /* 0x080fe400000f16ff */
[----:B------:R-:W-:Y:S02]  /*1d60*/  IADD3 R10, P0, PT, R15, R144, RZ ;  /* 0x000000900f0a7210 */ /* 0x000fe40007f1e0ff */
[----:B------:R-:W-:Y:S02]  /*1d70*/  ISETP.GE.U32.AND P6, PT, R14, 0x7fffffdc, PT ;  /* 0x7fffffdc0e00780c */ /* 0x000fe40003fc6070 */
[----:B------:R-:W-:-:S02]  /*1d80*/  LEA.HI.X.SX32 R13, R13, R145, 0x2, P5 ;  /* 0x000000910d0d7211 */ /* 0x000fc400028f16ff */
[----:B------:R-:W-:Y:S01]  /*1d90*/  IADD3 R14, P5, PT, R19, R144, RZ ;  /* 0x00000090130e7210 */ /* 0x000fe20007fbe0ff */
[----:B------:R-:W-:Y:S01]  /*1da0*/  IMAD R19, R2, 0x60, RZ ;  /* 0x0000006002137824 */ /* 0x000fe200078e02ff */
[----:B------:R-:W-:Y:S01]  /*1db0*/  LEA.HI.X.SX32 R11, R11, R145, 0x2, P0 ;  /* 0x000000910b0b7211 */ /* 0x000fe200000f16ff */
[----:B------:R-:W-:Y:S10]  /*1dc0*/  BRA.U UP0, `(.L_x_5) ;  /* 0x0000000100187547 */ /* 0x000ff4000b800000 */
[----:B------:R-:W-:Y:S01]  /*1dd0*/  ELECT P0, URZ, PT ;  /* 0x0000000000ff782f */ /* 0x000fe20003800000 */
[----:B------:R-:W-:Y:S01]  /*1de0*/  IMAD.MOV.U32 R16, RZ, RZ, 0x1 ;  /* 0x00000001ff107424 */ /* 0x000fe200078e00ff */
[----:B------:R-:W-:Y:S01]  /*1df0*/  UMOV UR5, 0x40 ;  /* 0x0000004000057882 */ /* 0x000fe20000000000 */
[----:B------:R-:W-:Y:S01]  /*1e00*/  UVIRTCOUNT.DEALLOC.SMPOOL 0x80 ;  /* 0x000000800000784c */ /* 0x000fe20000000000 */
[----:B------:R-:W-:-:S09]  /*1e10*/  ULEA UR5, UR4, UR5, 0x18 ;  /* 0x0000000504057291 */ /* 0x000fd2000f8ec0ff */
[----:B------:R1:W-:Y:S03]  /*1e20*/  @P0 STS.U8 [UR5], R16 ;  /* 0x00000010ff000988 */ /* 0x0003e60008000005 */
.L_x_5:
[-C--:B-1----:R-:W-:Y:S01]  /*1e30*/  IADD3 R16, P0, PT, R19, R144.reuse, RZ ;  /* 0x0000009013107210 */ /* 0x082fe20007f1e0ff */
[----:B------:R-:W-:Y:S01]  /*1e40*/  IMAD R47, R22, UR8, RZ ;  /* 0x00000008162f7c24 */ /* 0x000fe2000f8e02ff */
[-C--:B------:R-:W-:Y:S01]  /*1e50*/  LEA.HI.X.SX32 R15, R17, R145.reuse, 0x2, P5 ;  /* 0x00000091110f7211 */ /* 0x080fe200028f16ff */
[----:B------:R-:W-:Y:S01]  /*1e60*/  IMAD R49, R50, UR8, RZ ;  /* 0x0000000832317c24 */ /* 0x000fe2000f8e02ff */
[-C--:B------:R-:W-:Y:S01]  /*1e70*/  LEA.HI.X.SX32 R17, R55, R145.reuse, 0x2, P0 ;  /* 0x0000009137117211 */ /* 0x080fe200000f16ff */
[----:B------:R-:W-:Y:S01]  /*1e80*/  IMAD R51, R52, UR8, RZ ;  /* 0x0000000834337c24 */ /* 0x000fe2000f8e02ff */
[----:B------:R-:W-:Y:S01]  /*1e90*/  LEA R114, P0, R2, R144, 0x4 ;  /* 0x0000009002727211 */ /* 0x000fe200078020ff */
[----:B------:R-:W-:Y:S01]  /*1ea0*/  IMAD R53, R54, UR8, RZ ;  /* 0x0000000836357c24 */ /* 0x000fe2000f8e02ff */
[----:B------:R-:W-:Y:S01]  /*1eb0*/  LEA R102, P5, R47, R136, 0x2 ;  /* 0x000000882f667211 */ /* 0x000fe200078a10ff */
[----:B------:R-:W-:Y:S01]  /*1ec0*/  IMAD R55, R56, UR8, RZ ;  /* 0x0000000838377c24 */ /* 0x000fe2000f8e02ff */
[-C--:B------:R-:W-:Y:S01]  /*1ed0*/  LEA.HI.X.SX32 R115, R143, R145.reuse, 0x2, P0 ;  /* 0x000000918f737211 */ /* 0x080fe200000f16ff */
[----:B------:R-:W-:Y:S01]  /*1ee0*/  IMAD R57, R57, UR8, RZ ;  /* 0x0000000839397c24 */ /* 0x000fe2000f8e02ff */
[----:B------:R-:W-:Y:S01]  /*1ef0*/  IADD3 R142, P0, PT, R143, R144, RZ ;  /* 0x000000908f8e7210 */ /* 0x000fe20007f1e0ff */
[----:B------:R-:W-:Y:S01]  /*1f00*/  IMAD R59, R59, UR8, RZ ;  /* 0x000000083b3b7c24 */ /* 0x000fe2000f8e02ff */
[----:B------:R-:W-:Y:S01]  /*1f10*/  LEA.HI.X.SX32 R103, R47, R20, 0x2, P5 ;  /* 0x000000142f677211 */ /* 0x000fe200028f16ff */
[----:B------:R-:W-:Y:S01]  /*1f20*/  IMAD R61, R61, UR8, RZ ;  /* 0x000000083d3d7c24 */ /* 0x000fe2000f8e02ff */
[CC--:B------:R-:W-:Y:S01]  /*1f30*/  LEA.HI.X.SX32 R143, R2.reuse, R145.reuse, 0x2, P0 ;  /* 0x00000091028f7211 */ /* 0x0c0fe200000f16ff */
[----:B------:R-:W-:Y:S01]  /*1f40*/  IMAD R63, R63, UR8, RZ ;  /* 0x000000083f3f7c24 */ /* 0x000fe2000f8e02ff */
[-C--:B------:R-:W-:Y:S01]  /*1f50*/  LEA R122, P0, R49, R136.reuse, 0x2 ;  /* 0x00000088317a7211 */ /* 0x080fe200078010ff */
[----:B------:R-:W-:Y:S01]  /*1f60*/  IMAD R65, R65, UR8, RZ ;  /* 0x0000000841417c24 */ /* 0x000fe2000f8e02ff */
[----:B------:R-:W-:Y:S01]  /*1f70*/  LEA R104, P5, R51, R136, 0x2 ;  /* 0x0000008833687211 */ /* 0x000fe200078a10ff */
[----:B------:R-:W-:Y:S01]  /*1f80*/  IMAD R67, R67, UR8, RZ ;  /* 0x0000000843437c24 */ /* 0x000fe2000f8e02ff */
[----:B------:R-:W-:Y:S01]  /*1f90*/  LEA.HI.X.SX32 R123, R49, R20, 0x2, P0 ;  /* 0x00000014317b7211 */ /* 0x000fe200000f16ff */
        /* <DEDUP_REMOVED lines=10> */
[----:B------:R-:W-:Y:S01]  /*2040*/  USHF.L.U32 UR4, UR7, 0x15, URZ ;  /* 0x0000001507047899 */ /* 0x000fe200080006ff */
[----:B------:R-:W-:Y:S01]  /*2050*/  LEA.HI.X.SX32 R107, R55, R20, 0x2, P5 ;  /* 0x00000014376b7211 */ /* 0x000fe200028f16ff */
[----:B------:R-:W-:Y:S01]  /*2060*/  UIADD3 UR12, UPT, UPT, UR10, 0x26000, URZ ;  /* 0x000260000a0c7890 */ /* 0x000fe2000fffe0ff */
[----:B------:R-:W-:Y:S01]  /*2070*/  LEA R108, P5, R59, R136, 0x2 ;  /* 0x000000883b6c7211 */ /* 0x000fe200078a10ff */
[----:B------:R-:W-:Y:S01]  /*2080*/  ULOP3.LUT UR4, UR4, 0x600000, URZ, 0xc0, !UPT ;  /* 0x0060000004047892 */ /* 0x000fe2000f8ec0ff */
[----:B------:R-:W-:Y:S01]  /*2090*/  LEA.HI.X.SX32 R127, R57, R20, 0x2, P0 ;  /* 0x00000014397f7211 */ /* 0x000fe200000f16ff */
[C---:B------:R-:W-:Y:S01]  /*20a0*/  IMAD R41, R2.reuse, 0x6c, RZ ;  /* 0x0000006c02297824 */ /* 0x040fe200078e02ff */
[----:B------:R-:W-:Y:S01]  /*20b0*/  LEA R128, P0, R61, R136, 0x2 ;  /* 0x000000883d807211 */ /* 0x000fe200078010ff */
[----:B------:R-:W-:Y:S01]  /*20c0*/  UIADD3 UR11, UPT, UPT, UR20, UR4, URZ ;  /* 0x00000004140b7290 */ /* 0x000fe2000fffe0ff */
[----:B------:R-:W-:Y:S01]  /*20d0*/  LEA.HI.X.SX32 R109, R59, R20, 0x2, P5 ;  /* 0x000000143b6d7211 */ /* 0x000fe200028f16ff */
[C---:B------:R-:W-:Y:S01]  /*20e0*/  IMAD R50, R2.reuse, 0x1b, RZ ;  /* 0x0000001b02327824 */ /* 0x040fe200078e02ff */
[----:B------:R-:W-:Y:S01]  /*20f0*/  LEA R112, P5, R63, R136, 0x2 ;  /* 0x000000883f707211 */ /* 0x000fe200078a10ff */
[C---:B------:R-:W-:Y:S01]  /*2100*/  IMAD R95, R2.reuse, 0x70, RZ ;  /* 0x00000070025f7824 */ /* 0x040fe200078e02ff */
[----:B------:R-:W-:Y:S01]  /*2110*/  LEA.HI.X.SX32 R129, R61, R20, 0x2, P0 ;  /* 0x000000143d817211 */ /* 0x000fe200000f16ff */
[C---:B------:R-:W-:Y:S01]  /*2120*/  IMAD R97, R2.reuse, 0x74, RZ ;  /* 0x0000007402617824 */ /* 0x040fe200078e02ff */
[----:B------:R-:W-:Y:S01]  /*2130*/  LEA R130, P0, R65, R136, 0x2 ;  /* 0x0000008841827211 */ /* 0x000fe200078010ff */
[C---:B------:R-:W-:Y:S01]  /*2140*/  IMAD R52, R2.reuse, 0x1d, RZ ;  /* 0x0000001d02347824 */ /* 0x040fe200078e02ff */
[----:B------:R-:W-:Y:S01]  /*2150*/  LEA.HI.X.SX32 R113, R63, R20, 0x2, P5 ;  /* 0x000000143f717211 */ /* 0x000fe200028f16ff */
[----:B------:R-:W-:Y:S01]  /*2160*/  STTM.x64 tmem[UR11], RZ ;  /* 0x000000ff000079ed */ /* 0x000fe2000834000b */
[----:B------:R-:W-:Y:S01]  /*2170*/  LEA R116, P5, R67, R136, 0x2 ;  /* 0x0000008843747211 */ /* 0x000fe200078a10ff */
[----:B------:R-:W1:Y:S01]  /*2180*/  FENCE.VIEW.ASYNC.T ;  /* 0x00000000000073c6 */ /* 0x000e620000000200 */
[----:B------:R-:W-:Y:S01]  /*2190*/  LEA.HI.X.SX32 R131, R65, R20, 0x2, P0 ;  /* 0x0000001441837211 */ /* 0x000fe200000f16ff */
[C---:B------:R-:W-:Y:S01]  /*21a0*/  IMAD R99, R2.reuse, 0x78, RZ ;  /* 0x0000007802637824 */ /* 0x040fe200078e02ff */
[----:B------:R-:W-:Y:S01]  /*21b0*/  LEA R132, P0, R69, R136, 0x2 ;  /* 0x0000008845847211 */ /* 0x000fe200078010ff */
[C---:B------:R-:W-:Y:S01]  /*21c0*/  IMAD R54, R2.reuse, 0x1e, RZ ;  /* 0x0000001e02367824 */ /* 0x040fe200078e02ff */
[----:B------:R-:W-:Y:S01]  /*21d0*/  LEA.HI.X.SX32 R117, R67, R20, 0x2, P5 ;  /* 0x0000001443757211 */ /* 0x000fe200028f16ff */
[C---:B------:R-:W-:Y:S01]  /*21e0*/  IMAD R101, R2.reuse, 0x7c, RZ ;  /* 0x0000007c02657824 */ /* 0x040fe200078e02ff */
[----:B------:R-:W-:Y:S01]  /*21f0*/  LEA R118, P5, R71, R136, 0x2 ;  /* 0x0000008847767211 */ /* 0x000fe200078a10ff */
[----:B------:R-:W-:Y:S01]  /*2200*/  IMAD R56, R2, 0x1f, RZ ;  /* 0x0000001f02387824 */ /* 0x000fe200078e02ff */
[----:B------:R-:W-:Y:S01]  /*2210*/  LEA.HI.X.SX32 R133, R69, R20, 0x2, P0 ;  /* 0x0000001445857211 */ /* 0x000fe200000f16ff */
[----:B------:R-:W-:Y:S01]  /*2220*/  VIADD R58, R43, 0xfffffff8 ;  /* 0xfffffff82b3a7836 */ /* 0x000fe20000000000 */
[----:B------:R-:W-:Y:S01]  /*2230*/  LEA R134, P0, R73, R136, 0x2 ;  /* 0x0000008849867211 */ /* 0x000fe200078010ff */
[----:B------:R-:W-:Y:S01]  /*2240*/  VIADD R81, R43, 0xffffffe0 ;  /* 0xffffffe02b517836 */ /* 0x000fe20000000000 */
        /* <DEDUP_REMOVED lines=8> */
[-C--:B------:R-:W-:Y:S01]  /*22d0*/  LEA.HI.X.SX32 R121, R75, R20.reuse, 0x2, P5 ;  /* 0x000000144b797211 */ /* 0x080fe200028f16ff */
[----:B------:R-:W-:Y:S01]  /*22e0*/  IMAD.SHL.U32 R3, R3, 0x20, RZ ;  /* 0x0000002003037824 */ /* 0x000fe200078e00ff */
[----:B------:R-:W-:Y:S01]  /*22f0*/  LEA.HI.X.SX32 R137, R77, R20, 0x2, P0 ;  /* 0x000000144d897211 */ /* 0x000fe200000f16ff */
[----:B------:R-:W-:Y:S01]  /*2300*/  VIADD R179, R43, 0xffffff40 ;  /* 0xffffff402bb37836 */ /* 0x000fe20000000000 */
[----:B-1----:R-:W-:Y:S01]  /*2310*/  BAR.SYNC.DEFER_BLOCKING 0x0 ;  /* 0x0000000000007b1d */ /* 0x002fe20000010000 */
[-C--:B------:R-:W-:Y:S01]  /*2320*/  IADD3 R20, P0, PT, R23, R144.reuse, RZ ;  /* 0x0000009017147210 */ /* 0x080fe20007f1e0ff */
[----:B------:R-:W-:Y:S01]  /*2330*/  UIADD3 UR21, UPT, UPT, UR20, 0x40, URZ ;  /* 0x0000004014157890 */ /* 0x000fe2000fffe0ff */
[----:B------:R-:W-:Y:S01]  /*2340*/  IADD3 R18, P5, PT, R21, R144, RZ ;  /* 0x0000009015127210 */ /* 0x000fe20007fbe0ff */
[----:B------:R-:W-:Y:S01]  /*2350*/  VIADD R78, R43, 0xffffff3b ;  /* 0xffffff3b2b4e7836 */ /* 0x000fe20000000000 */
[----:B------:R-:W-:-:S02]  /*2360*/  LEA.HI.X.SX32 R21, R48, R145, 0x2, P0 ;  /* 0x0000009130157211 */ /* 0x000fc400000f16ff */
[----:B------:R-:W-:Y:S02]  /*2370*/  ISETP.NE.U32.AND P0, PT, R36, RZ, PT ;  /* 0x000000ff2400720c */ /* 0x000fe40003f05070 */
[-C--:B------:R-:W-:Y:S02]  /*2380*/  LEA.HI.X.SX32 R19, R46, R145.reuse, 0x2, P5 ;  /* 0x000000912e137211 */ /* 0x080fe400028f16ff */
[-C--:B------:R-:W-:Y:S01]  /*2390*/  IADD3 R22, P5, PT, R41, R144.reuse, RZ ;  /* 0x0000009029167210 */ /* 0x080fe20007fbe0ff */
[----:B------:R-:W-:Y:S01]  /*23a0*/  VIADD R41, R43, 0xfffffffa ;  /* 0xfffffffa2b297836 */ /* 0x000fe20000000000 */
[----:B------:R-:W-:Y:S02]  /*23b0*/  LEA R79, R36, UR10, 0x7 ;  /* 0x0000000a244f7c11 */ /* 0x000fe4000f8e38ff */
[----:B------:R-:W-:Y:S02]  /*23c0*/  LEA.HI.X.SX32 R23, R50, R145, 0x2, P5 ;  /* 0x0000009132177211 */ /* 0x000fe400028f16ff */
[----:B------:R-:W-:-:S02]  /*23d0*/  IADD3 R94, P5, PT, R95, R144, RZ ;  /* 0x000000905f5e7210 */ /* 0x000fc40007fbe0ff */
[----:B------:R-:W-:Y:S01]  /*23e0*/  SHF.R.S32.HI R76, RZ, 0x1f, R3 ;  /* 0x0000001fff4c7819 */ /* 0x000fe20000011403 */
[----:B------:R-:W-:Y:S01]  /*23f0*/  VOTEU.ALL UP1, P0 ;  /* 0x0000000000ff7886 */ /* 0x000fe20000020000 */
[----:B------:R-:W-:Y:S01]  /*2400*/  LEA.HI.X.SX32 R95, R44, R145, 0x2, P5 ;  /* 0x000000912c5f7211 */ /* 0x000fe200028f16ff */
[----:B------:R-:W-:Y:S01]  /*2410*/  VOTEU.ALL UP2, P0 ;  /* 0x0000000000ff7886 */ /* 0x000fe20000040000 */
[----:B------:R-:W-:Y:S02]  /*2420*/  IADD3 R96, P5, PT, R97, R144, RZ ;  /* 0x0000009061607210 */ /* 0x000fe40007fbe0ff */
[----:B------:R-:W-:-:S04]  /*2430*/  @!UP1 UIADD3 UR8, UPT, UPT, -UR6, 0x100000, URZ ;  /* 0x0010000006089890 */ /* 0x000fc8000fffe1ff */
[----:B------:R-:W-:Y:S02]  /*2440*/  @!UP1 USHF.L.U32 UR9, UR8, 0xb, URZ ;  /* 0x0000000b08099899 */ /* 0x000fe400080006ff */
[----:B------:R-:W-:Y:S02]  /*2450*/  @!UP1 USHF.L.U32 UR8, UR8, 0x1, URZ ;  /* 0x0000000108089899 */ /* 0x000fe400080006ff */
[----:B------:R-:W-:-:S04]  /*2460*/  @!UP1 UIADD3 UR4, UPT, UPT, -UR6, 0x100000, URZ ;  /* 0x0010000006049890 */ /* 0x000fc8000fffe1ff */
[----:B------:R-:W-:Y:S02]  /*2470*/  @!UP1 USHF.L.U32 UR5, UR4, 0xb, URZ ;  /* 0x0000000b04059899 */ /* 0x000fe400080006ff */
[----:B------:R-:W-:Y:S01]  /*2480*/  @!UP1 USHF.L.U32 UR4, UR4, 0x1, URZ ;  /* 0x0000000104049899 */ /* 0x000fe200080006ff */
[----:B------:R-:W-:Y:S01]  /*2490*/  VOTEU.ALL UP1, P0 ;  /* 0x0000000000ff7886 */ /* 0x000fe20000020000 */
[-C--:B------:R-:W-:Y:S02]  /*24a0*/  LEA.HI.X.SX32 R97, R52, R145.reuse, 0x2, P5 ;  /* 0x0000009134617211 */ /* 0x080fe400028f16ff */
[-C--:B------:R-:W-:Y:S02]  /*24b0*/  IADD3 R98, P5, PT, R99, R144.reuse, RZ ;  /* 0x0000009063627210 */ /* 0x080fe40007fbe0ff */
[----:B------:R-:W-:Y:S02]  /*24c0*/  P2R R68, PR, RZ, 0x1 ;  /* 0x00000001ff447803 */ /* 0x000fe40000000000 */
[----:B------:R-:W-:Y:S01]  /*24d0*/  LEA.HI.X.SX32 R99, R54, R145, 0x2, P5 ;  /* 0x0000009136637211 */ /* 0x000fe200028f16ff */
[----:B------:R-:W1:Y:S02]  /*24e0*/  FENCE.VIEW.ASYNC.S ;  /* 0x00000000000073c6 */ /* 0x000e640000000000 */
[----:B-1----:R1:W2:Y:S02]  /*24f0*/  @!UP1 SYNCS.EXCH.64 URZ, [UR12], UR8 ;  /* 0x000000080cff95b2 */ /* 0x0022a40008000100 */
[----:B--2---:R-:W-:Y:S01]  /*2500*/  BAR.SYNC.DEFER_BLOCKING 0x0 ;  /* 0x0000000000007b1d */ /* 0x004fe20000010000 */
[----:B------:R-:W-:-:S04]  /*2510*/  IADD3 R100, P5, PT, R101, R144, RZ ;  /* 0x0000009065647210 */ /* 0x000fc80007fbe0ff */
[----:B------:R-:W-:Y:S02]  /*2520*/  LEA.HI.X.SX32 R101, R56, R145, 0x2, P5 ;  /* 0x0000009138657211 */ /* 0x000fe400028f16ff */
[----:B------:R-:W-:Y:S01]  /*2530*/  ISETP.GE.U32.AND P5, PT, R41, 0x7fffffdb, PT ;  /* 0x7fffffdb2900780c */ /* 0x000fe20003fa6070 */
[----:B------:R-:W-:Y:S01]  /*2540*/  VIADD R41, R43, 0xfffffff9 ;  /* 0xfffffff92b297836 */ /* 0x000fe20000000000 */
[----:B------:R1:W2:Y:S02]  /*2550*/  @!UP2 SYNCS.EXCH.64 URZ, [UR10+0x26008], UR4 ;  /* 0x026008040affa5b2 */ /* 0x0002a40008000100 */
[----:B------:R-:W-:Y:S01]  /*2560*/  @!PT LDS RZ, [RZ] ;  /* 0x00000000fffff984 */ /* 0x000fe20000000800 */
[----:B------:R-:W-:Y:S01]  /*2570*/  @!PT LDS RZ, [RZ] ;  /* 0x00000000fffff984 */ /* 0x000fe20000000800 */
[----:B------:R-:W-:Y:S01]  /*2580*/  @!PT LDS RZ, [RZ] ;  /* 0x00000000fffff984 */ /* 0x000fe20000000800 */
[----:B--2---:R2:W-:Y:S02]  /*2590*/  LDGSTS.E [R79], desc[UR18][R144.64], !P2 ;  /* 0x00000000904f7fae */ /* 0x0045e4000d1a1012 */
[----:B------:R-:W-:Y:S01]  /*25a0*/  ISETP.GE.U32.AND P2, PT, R41, 0x7fffffda, PT ;  /* 0x7fffffda2900780c */ /* 0x000fe20003f46070 */
[C---:B------:R-:W-:Y:S01]  /*25b0*/  VIADD R41, R43.reuse, 0xfffffff7 ;  /* 0xfffffff72b297836 */ /* 0x040fe20000000000 */
[----:B------:R3:W-:Y:S01]  /*25c0*/  LDGSTS.E [R79+0x4], desc[UR18][R142.64], !P4 ;  /* 0x000040008e4f7fae */ /* 0x0007e2000e1a1012 */
[----:B------:R-:W-:Y:S01]  /*25d0*/  ISETP.GE.U32.AND P4, PT, R58, 0x7fffffd9, PT ;  /* 0x7fffffd93a00780c */ /* 0x000fe20003f86070 */
[----:B------:R-:W-:-:S02]  /*25e0*/  VIADD R58, R43, 0xfffffff6 ;  /* 0xfffffff62b3a7836 */ /* 0x000fc40000000000 */
[----:B------:R4:W-:Y:S01]  /*25f0*/  LDGSTS.E [R79+0x8], desc[UR18][R138.64], !P1 ;  /* 0x000080008a4f7fae */ /* 0x0009e2000c9a1012 */
[----:B------:R-:W-:Y:S01]  /*2600*/  ISETP.GE.U32.AND P1, PT, R41, 0x7fffffd8, PT ;  /* 0x7fffffd82900780c */ /* 0x000fe20003f26070 */
[C---:B------:R-:W-:Y:S02]  /*2610*/  VIADD R41, R43.reuse, 0xfffffff5 ;  /* 0xfffffff52b297836 */ /* 0x040fe40000000000 */
[----:B------:R5:W-:Y:S01]  /*2620*/  LDGSTS.E [R79+0xc], desc[UR18][R140.64], !P3 ;  /* 0x0000c0008c4f7fae */ /* 0x000be2000d9a1012 */
[----:B------:R-:W-:Y:S01]  /*2630*/  ISETP.GE.U32.AND P3, PT, R58, 0x7fffffd7, PT ;  /* 0x7fffffd73a00780c */ /* 0x000fe20003f66070 */
[----:B------:R-:W-:Y:S02]  /*2640*/  VIADD R58, R43, 0xfffffff4 ;  /* 0xfffffff42b3a7836 */ /* 0x000fe40000000000 */
[----:B------:R1:W-:Y:S01]  /*2650*/  LDGSTS.E [R79+0x10], desc[UR18][R114.64], !P6 ;  /* 0x00010000724f7fae */ /* 0x0003e2000f1a1012 */
[----:B------:R-:W-:Y:S01]  /*2660*/  ISETP.GE.U32.AND P6, PT, R41, 0x7fffffd6, PT ;  /* 0x7fffffd62900780c */ /* 0x000fe20003fc6070 */
[----:B------:R-:W-:-:S02]  /*2670*/  VIADD R41, R43, 0xfffffff3 ;  /* 0xfffffff32b297836 */ /* 0x000fc40000000000 */
[----:B------:R1:W-:Y:S01]  /*2680*/  LDGSTS.E [R79+0x14], desc[UR18][R110.64], !P5 ;  /* 0x000140006e4f7fae */ /* 0x0003e2000e9a1012 */
[----:B------:R-:W-:Y:S01]  /*2690*/  ISETP.GE.U32.AND P5, PT, R58, 0x7fffffd5, PT ;  /* 0x7fffffd53a00780c */ /* 0x000fe20003fa6070 */
[----:B------:R-:W-:Y:S02]  /*26a0*/  VIADD R58, R43, 0xfffffff2 ;  /* 0xfffffff22b3a7836 */ /* 0x000fe40000000000 */
[----:B------:R1:W-:Y:S01]  /*26b0*/  LDGSTS.E [R79+0x18], desc[UR18][R92.64], !P2 ;  /* 0x000180005c4f7fae */ /* 0x0003e2000d1a1012 */
[----:B------:R-:W-:Y:S01]  /*26c0*/  ISETP.GE.U32.AND P2, PT, R41, 0x7fffffd4, PT ;  /* 0x7fffffd42900780c */ /* 0x000fe20003f46070 */
[C---:B------:R-:W-:Y:S02]  /*26d0*/  VIADD R41, R43.reuse, 0xfffffff1 ;  /* 0xfffffff12b297836 */ /* 0x040fe40000000000 */
        /* <DEDUP_REMOVED lines=53> */
[----:B------:R-:W-:Y:S02]  /*2a30*/  VIADD R41, R43, 0xffffffdf ;  /* 0xffffffdf2b297836 */ /* 0x000fe40000000000 */
[----:B------:R1:W-:Y:S01]  /*2a40*/  LDGSTS.E [R79+0x64], desc[UR18][R18.64], !P4 ;  /* 0x00064000124f7fae */ /* 0x0003e2000e1a1012 */
[----:B------:R-:W-:-:S03]  /*2a50*/  ISETP.GE.U32.AND P4, PT, R81, 0x7fffffc1, PT ;  /* 0x7fffffc15100780c */ /* 0x000fc60003f86070 */
[----:B------:R1:W-:Y:S01]  /*2a60*/  LDGSTS.E [R79+0x68], desc[UR18][R20.64], !P1 ;  /* 0x00068000144f7fae */ /* 0x0003e2000c9a1012 */
[----:B------:R-:W-:Y:S01]  /*2a70*/  ISETP.GE.AND P1, PT, R40, R81, PT ;  /* 0x000000512800720c */ /* 0x000fe20003f26270 */
[----:B------:R-:W-:Y:S02]  /*2a80*/  IMAD.SHL.U32 R81, R2, 0x20, RZ ;  /* 0x0000002002517824 */ /* 0x000fe400078e00ff */
[----:B------:R1:W-:Y:S01]  /*2a90*/  LDGSTS.E [R79+0x6c], desc[UR18][R22.64], !P3 ;  /* 0x0006c000164f7fae */ /* 0x0003e2000d9a1012 */
[----:B------:R-:W-:Y:S01]  /*2aa0*/  ISETP.GE.U32.AND P3, PT, R41, 0x7fffffc0, PT ;  /* 0x7fffffc02900780c */ /* 0x000fe20003f66070 */
[C---:B--2---:R-:W-:Y:S01]  /*2ab0*/  IMAD.WIDE R144, R81.reuse, 0x4, R144 ;  /* 0x0000000451907825 */ /* 0x044fe200078e0290 */
[----:B------:R-:W-:Y:S01]  /*2ac0*/  SEL R70, RZ, 0x4, P1 ;  /* 0x00000004ff467807 */ /* 0x000fe20000800000 */
[----:B------:R2:W-:Y:S01]  /*2ad0*/  LDGSTS.E [R79+0x70], desc[UR18][R94.64], !P6 ;  /* 0x000700005e4f7fae */ /* 0x0005e2000f1a1012 */
[C---:B------:R-:W-:Y:S01]  /*2ae0*/  ISETP.GT.AND P6, PT, R58.reuse, 0x1f, PT ;  /* 0x0000001f3a00780c */ /* 0x040fe20003fc4270 */
[C---:B---3--:R-:W-:Y:S01]  /*2af0*/  IMAD.WIDE R142, R81.reuse, 0x4, R142 ;  /* 0x00000004518e7825 */ /* 0x048fe200078e028e */
[----:B------:R-:W-:Y:S01]  /*2b00*/  ISETP.GT.AND P1, PT, R58, 0x3f, PT ;  /* 0x0000003f3a00780c */ /* 0x000fe20003f24270 */
[----:B------:R3:W-:Y:S01]  /*2b10*/  LDGSTS.E [R79+0x74], desc[UR18][R96.64], !P5 ;  /* 0x00074000604f7fae */ /* 0x0007e2000e9a1012 */
[----:B------:R-:W-:Y:S01]  /*2b20*/  ISETP.GE.AND P5, PT, R40, R43, PT ;  /* 0x0000002b2800720c */ /* 0x000fe20003fa6270 */
[----:B----4-:R-:W-:Y:S01]  /*2b30*/  IMAD.WIDE R138, R81, 0x4, R138 ;  /* 0x00000004518a7825 */ /* 0x010fe200078e028a */
[----:B------:R-:W-:Y:S01]  /*2b40*/  SEL R41, RZ, 0x4, !P6 ;  /* 0x00000004ff297807 */ /* 0x000fe20007000000 */
[----:B------:R4:W-:Y:S01]  /*2b50*/  LDGSTS.E [R79+0x78], desc[UR18][R98.64], !P2 ;  /* 0x00078000624f7fae */ /* 0x0009e2000d1a1012 */
[----:B------:R-:W-:Y:S01]  /*2b60*/  ISETP.GE.U32.AND P2, PT, R60, 0x7fffffbf, PT ;  /* 0x7fffffbf3c00780c */ /* 0x000fe20003f46070 */
[----:B------:R-:W-:Y:S01]  /*2b70*/  VIADD R60, R43, 0xffffffdd ;  /* 0xffffffdd2b3c7836 */ /* 0x000fe20000000000 */
[----:B------:R-:W-:Y:S01]  /*2b80*/  SEL R41, R41, RZ, !P5 ;  /* 0x000000ff29297207 */ /* 0x000fe20006800000 */
[----:B------:R2:W-:Y:S01]  /*2b90*/  LDGSTS.E [R79+0x7c], desc[UR18][R100.64], !P4 ;  /* 0x0007c000644f7fae */ /* 0x0005e2000e1a1012 */
[----:B------:R-:W-:Y:S01]  /*2ba0*/  SEL R70, R70, RZ, P1 ;  /* 0x000000ff46467207 */ /* 0x000fe20000800000 */
[----:B-----5:R-:W-:Y:S01]  /*2bb0*/  IMAD.WIDE R140, R81, 0x4, R140 ;  /* 0x00000004518c7825 */ /* 0x020fe200078e028c */
[----:B------:R-:W-:Y:S01]  /*2bc0*/  ISETP.NE.U32.AND P4, PT, R41, RZ, PT ;  /* 0x000000ff2900720c */ /* 0x000fe20003f85070 */
[----:B------:R-:W0:Y:S01]  /*2bd0*/  LDGDEPBAR ;  /* 0x00000000000079af */ /* 0x000e220000000000 */
[----:B------:R-:W-:Y:S01]  /*2be0*/  ISETP.GE.U32.AND P5, PT, R60, 0x7fffffbe, PT ;  /* 0x7fffffbe3c00780c */ /* 0x000fe20003fa6070 */
[C---:B------:R-:W-:Y:S01]  /*2bf0*/  VIADD R60, R37.reuse, UR10 ;  /* 0x0000000a253c7c36 */ /* 0x040fe20008000000 */
[----:B------:R-:W-:Y:S01]  /*2c00*/  LOP3.LUT R41, R37, 0x40, RZ, 0x3c, !PT ;  /* 0x0000004025297812 */ /* 0x000fe200078e3cff */
[----:B-1----:R-:W-:Y:S01]  /*2c10*/  IMAD.WIDE R114, R81, 0x4, R114 ;  /* 0x0000000451727825 */ /* 0x002fe200078e0272 */
[----:B------:R-:W-:-:S03]  /*2c20*/  ISETP.GE.U32.AND P1, PT, R66, 0x7fffffbc, PT ;  /* 0x7fffffbc4200780c */ /* 0x000fc60003f26070 */
[----:B------:R-:W-:Y:S02]  /*2c30*/  VIADD R62, R41, UR10 ;  /* 0x0000000a293e7c36 */ /* 0x000fe40008000000 */
[----:B------:R-:W-:Y:S02]  /*2c40*/  VIADD R66, R43, 0xffffffd9 ;  /* 0xffffffd92b427836 */ /* 0x000fe40000000000 */
[----:B------:R1:W-:Y:S01]  /*2c50*/  LDGSTS.E [R60+0x18000], desc[UR18][R102.64], P4 ;  /* 0x18000000663c7fae */ /* 0x0003e2000a1a1012 */
[----:B------:R-:W-:-:S03]  /*2c60*/  IMAD.WIDE R110, R81, 0x4, R110 ;  /* 0x00000004516e7825 */ /* 0x000fc600078e026e */
        /* <DEDUP_REMOVED lines=29> */
[----:B------:R-:W-:Y:S01]  /*2e40*/  ISETP.GE.U32.AND P4, PT, R64, 0x7fffffbd, PT ;  /* 0x7fffffbd4000780c */ /* 0x000fe20003f86070 */
[----:B------:R-:W-:Y:S02]  /*2e50*/  VIADD R64, R43, 0xffffffda ;  /* 0xffffffda2b407836 */ /* 0x000fe40000000000 */
[----:B------:R-:W0:Y:S01]  /*2e60*/  LDGDEPBAR ;  /* 0x00000000000079af */ /* 0x000e220000000000 */
[C---:B------:R-:W-:Y:S01]  /*2e70*/  IMAD.WIDE R8, R81.reuse, 0x4, R8 ;  /* 0x0000000451087825 */ /* 0x040fe200078e0208 */
[----:B------:R-:W-:Y:S03]  /*2e80*/  BAR.SYNC.DEFER_BLOCKING 0x0 ;  /* 0x0000000000007b1d */ /* 0x000fe60000010000 */
[----:B------:R-:W-:-:S04]  /*2e90*/  IMAD.WIDE R10, R81, 0x4, R10 ;  /* 0x00000004510a7825 */ /* 0x000fc800078e020a */
[----:B------:R-:W-:-:S04]  /*2ea0*/  IMAD.WIDE R12, R81, 0x4, R12 ;  /* 0x00000004510c7825 */ /* 0x000fc800078e020c */
[----:B------:R-:W-:-:S04]  /*2eb0*/  IMAD.WIDE R14, R81, 0x4, R14 ;  /* 0x00000004510e7825 */ /* 0x000fc800078e020e */
[----:B------:R-:W-:-:S04]  /*2ec0*/  IMAD.WIDE R16, R81, 0x4, R16 ;  /* 0x0000000451107825 */ /* 0x000fc800078e0210 */
[----:B------:R-:W-:-:S04]  /*2ed0*/  IMAD.WIDE R18, R81, 0x4, R18 ;  /* 0x0000000451127825 */ /* 0x000fc800078e0212 */
[----:B------:R-:W-:Y:S01]  /*2ee0*/  IMAD.WIDE R20, R81, 0x4, R20 ;  /* 0x0000000451147825 */ /* 0x000fe200078e0214 */
[----:B------:R-:W-:Y:S01]  /*2ef0*/  @!PT LDS RZ, [RZ] ;  /* 0x00000000fffff984 */ /* 0x000fe20000000800 */
[----:B------:R-:W-:Y:S01]  /*2f00*/  @!PT LDS RZ, [RZ] ;  /* 0x00000000fffff984 */ /* 0x000fe20000000800 */
[----:B------:R-:W-:Y:S01]  /*2f10*/  @!PT LDS RZ, [RZ] ;  /* 0x00000000fffff984 */ /* 0x000fe20000000800 */
[----:B------:R1:W-:Y:S01]  /*2f20*/  LDGSTS.E [R79+0x4000], desc[UR18][R144.64], !P3 ;  /* 0x04000000904f7fae */ /* 0x0003e2000d9a1012 */
[----:B------:R-:W-:Y:S02]  /*2f30*/  ISETP.GE.U32.AND P3, PT, R64, 0x7fffffbb, PT ;  /* 0x7fffffbb4000780c */ /* 0x000fe40003f66070 */
[C---:B------:R-:W-:Y:S01]  /*2f40*/  VIADD R64, R43.reuse, 0xffffffd8 ;  /* 0xffffffd82b407836 */ /* 0x040fe20000000000 */
        /* <DEDUP_REMOVED lines=13> */
[----:B------:R-:W-:Y:S02]  /*3020*/  IMAD.WIDE R22, R81, 0x4, R22 ;  /* 0x0000000451167825 */ /* 0x000fe400078e0216 */
[----:B------:R-:W-:Y:S01]  /*3030*/  ISETP.GE.U32.AND P3, PT, R64, 0x7fffffb6, PT ;  /* 0x7fffffb64000780c */ /* 0x000fe20003f66070 */
[----:B------:R1:W-:Y:S01]  /*3040*/  LDGSTS.E [R79+0x4018], desc[UR18][R92.64], !P2 ;  /* 0x040180005c4f7fae */ /* 0x0003e2000d1a1012 */
[C---:B------:R-:W-:Y:S01]  /*3050*/  VIADD R64, R43.reuse, 0xffffffd3 ;  /* 0xffffffd32b407836 */ /* 0x040fe20000000000 */
[----:B------:R-:W-:Y:S01]  /*3060*/  ISETP.GE.U32.AND P2, PT, R66, 0x7fffffb5, PT ;  /* 0x7fffffb54200780c */ /* 0x000fe20003f46070 */
[----:B------:R-:W-:Y:S01]  /*3070*/  VIADD R66, R43, 0xffffffd1 ;  /* 0xffffffd12b427836 */ /* 0x000fe20000000000 */
[----:B------:R1:W-:Y:S01]  /*3080*/  LDGSTS.E [R79+0x401c], desc[UR18][R90.64], !P5 ;  /* 0x0401c0005a4f7fae */ /* 0x0003e2000e9a1012 */
[----:B--2---:R-:W-:Y:S01]  /*3090*/  IMAD.WIDE R94, R81, 0x4, R94 ;  /* 0x00000004515e7825 */ /* 0x004fe200078e025e */
[----:B------:R-:W-:-:S02]  /*30a0*/  ISETP.GE.U32.AND P5, PT, R64, 0x7fffffb4, PT ;  /* 0x7fffffb44000780c */ /* 0x000fc40003fa6070 */
[----:B------:R2:W-:Y:S01]  /*30b0*/  LDGSTS.E [R79+0x4020], desc[UR18][R88.64], !P4 ;  /* 0x04020000584f7fae */ /* 0x0005e2000e1a1012 */
[----:B------:R-:W-:Y:S02]  /*30c0*/  VIADD R64, R43, 0xffffffd2 ;  /* 0xffffffd22b407836 */ /* 0x000fe40000000000 */
[----:B---3--:R-:W-:Y:S01]  /*30d0*/  IMAD.WIDE R96, R81, 0x4, R96 ;  /* 0x0000000451607825 */ /* 0x008fe200078e0260 */
[----:B------:R3:W-:Y:S01]  /*30e0*/  LDGSTS.E [R79+0x4024], desc[UR18][R86.64], !P1 ;  /* 0x04024000564f7fae */ /* 0x0007e2000c9a1012 */
[----:B------:R-:W-:Y:S02]  /*30f0*/  ISETP.GE.U32.AND P1, PT, R66, 0x7fffffb2, PT ;  /* 0x7fffffb24200780c */ /* 0x000fe40003f26070 */
[----:B------:R-:W-:Y:S01]  /*3100*/  ISETP.GE.U32.AND P4, PT, R64, 0x7fffffb3, PT ;  /* 0x7fffffb34000780c */ /* 0x000fe20003f86070 */
[C---:B------:R-:W-:Y:S01]  /*3110*/  VIADD R64, R43.reuse, 0xffffffd0 ;  /* 0xffffffd02b407836 */ /* 0x040fe20000000000 */
[----:B------:R1:W-:Y:S01]  /*3120*/  LDGSTS.E [R79+0x4028], desc[UR18][R84.64], !P3 ;  /* 0x04028000544f7fae */ /* 0x0003e2000d9a1012 */
[----:B------:R-:W-:-:S02]  /*3130*/  VIADD R66, R43, 0xffffffce ;  /* 0xffffffce2b427836 */ /* 0x000fc40000000000 */
[----:B----4-:R-:W-:Y:S01]  /*3140*/  IMAD.WIDE R98, R81, 0x4, R98 ;  /* 0x0000000451627825 */ /* 0x010fe200078e0262 */
[----:B------:R-:W-:Y:S01]  /*3150*/  ISETP.GE.U32.AND P3, PT, R64, 0x7fffffb1, PT ;  /* 0x7fffffb14000780c */ /* 0x000fe20003f66070 */
[----:B------:R4:W-:Y:S02]  /*3160*/  LDGSTS.E [R79+0x402c], desc[UR18][R82.64], !P2 ;  /* 0x0402c000524f7fae */ /* 0x0009e4000d1a1012 */
[C---:B------:R-:W-:Y:S02]  /*3170*/  VIADD R64, R43.reuse, 0xffffffcf ;  /* 0xffffffcf2b407836 */ /* 0x040fe40000000000 */
[----:B------:R1:W-:Y:S01]  /*3180*/  LDGSTS.E [R79+0x4030], desc[UR18][R34.64], !P5 ;  /* 0x04030000224f7fae */ /* 0x0003e2000e9a1012 */
[----:B------:R-:W-:Y:S01]  /*3190*/  ISETP.GE.U32.AND P5, PT, R66, 0x7fffffaf, PT ;  /* 0x7fffffaf4200780c */ /* 0x000fe20003fa6070 */
[C---:B------:R-:W-:Y:S01]  /*31a0*/  VIADD R66, R43.reuse, 0xffffffcb ;  /* 0xffffffcb2b427836 */ /* 0x040fe20000000000 */
[----:B------:R-:W-:Y:S01]  /*31b0*/  ISETP.GE.U32.AND P2, PT, R64, 0x7fffffb0, PT ;  /* 0x7fffffb04000780c */ /* 0x000fe20003f46070 */
[----:B------:R-:W-:Y:S01]  /*31c0*/  VIADD R64, R43, 0xffffffcd ;  /* 0xffffffcd2b407836 */ /* 0x000fe20000000000 */
[----:B------:R2:W-:Y:S01]  /*31d0*/  LDGSTS.E [R79+0x4034], desc[UR18][R32.64], !P4 ;  /* 0x04034000204f7fae */ /* 0x0005e2000e1a1012 */
[----:B------:R-:W-:-:S03]  /*31e0*/  IMAD.WIDE R100, R81, 0x4, R100 ;  /* 0x0000000451647825 */ /* 0x000fc600078e0264 */
[----:B------:R-:W-:Y:S01]  /*31f0*/  ISETP.GE.U32.AND P4, PT, R64, 0x7fffffae, PT ;  /* 0x7fffffae4000780c */ /* 0x000fe20003f86070 */
[----:B------:R-:W-:Y:S01]  /*3200*/  VIADD R64, R43, 0xffffffcc ;  /* 0xffffffcc2b407836 */ /* 0x000fe20000000000 */
[----:B------:R2:W-:Y:S01]  /*3210*/  LDGSTS.E [R79+0x4038], desc[UR18][R30.64], !P1 ;  /* 0x040380001e4f7fae */ /* 0x0005e2000c9a1012 */
[----:B-1----:R-:W-:-:S03]  /*3220*/  IMAD.WIDE R102, R3, 0x4, R102 ;  /* 0x0000000403667825 */ /* 0x002fc600078e0266 */
[----:B------:R-:W-:Y:S01]  /*3230*/  ISETP.GE.U32.AND P1, PT, R64, 0x7fffffad, PT ;  /* 0x7fffffad4000780c */ /* 0x000fe20003f26070 */
[C---:B------:R-:W-:Y:S01]  /*3240*/  VIADD R64, R43.reuse, 0xffffffca ;  /* 0xffffffca2b407836 */ /* 0x040fe20000000000 */
[----:B------:R1:W-:Y:S01]  /*3250*/  LDGSTS.E [R79+0x403c], desc[UR18][R28.64], !P3 ;  /* 0x0403c0001c4f7fae */ /* 0x0003e2000d9a1012 */
[----:B------:R-:W-:Y:S01]  /*3260*/  ISETP.GE.U32.AND P3, PT, R66, 0x7fffffac, PT ;  /* 0x7fffffac4200780c */ /* 0x000fe20003f66070 */
[C---:B------:R-:W-:Y:S02]  /*3270*/  VIADD R66, R43.reuse, 0xffffffc8 ;  /* 0xffffffc82b427836 */ /* 0x040fe40000000000 */
[----:B------:R1:W-:Y:S01]  /*3280*/  LDGSTS.E [R79+0x4040], desc[UR18][R26.64], !P2 ;  /* 0x040400001a4f7fae */ /* 0x0003e2000d1a1012 */
[----:B------:R-:W-:Y:S01]  /*3290*/  ISETP.GE.U32.AND P2, PT, R64, 0x7fffffab, PT ;  /* 0x7fffffab4000780c */ /* 0x000fe20003f46070 */
[----:B------:R-:W-:Y:S02]  /*32a0*/  VIADD R64, R43, 0xffffffc9 ;  /* 0xffffffc92b407836 */ /* 0x000fe40000000000 */
[----:B------:R1:W-:Y:S01]  /*32b0*/  LDGSTS.E [R79+0x4044], desc[UR18][R24.64], !P5 ;  /* 0x04044000184f7fae */ /* 0x0003e2000e9a1012 */
[----:B-----5:R-:W-:-:S02]  /*32c0*/  IMAD.WIDE R104, R3, 0x4, R104 ;  /* 0x0000000403687825 */ /* 0x020fc400078e0268 */
[----:B------:R-:W-:Y:S01]  /*32d0*/  ISETP.GE.U32.AND P5, PT, R64, 0x7fffffaa, PT ;  /* 0x7fffffaa4000780c */ /* 0x000fe20003fa6070 */
[----:B------:R5:W-:Y:S01]  /*32e0*/  LDGSTS.E [R79+0x4048], desc[UR18][R4.64], !P4 ;  /* 0x04048000044f7fae */ /* 0x000be2000e1a1012 */
[C---:B------:R-:W-:Y:S01]  /*32f0*/  VIADD R64, R43.reuse, 0xffffffc7 ;  /* 0xffffffc72b407836 */ /* 0x040fe20000000000 */
[----:B------:R-:W-:Y:S01]  /*3300*/  ISETP.GE.U32.AND P4, PT, R66, 0x7fffffa9, PT ;  /* 0x7fffffa94200780c */ /* 0x000fe20003f86070 */
[----:B------:R-:W-:Y:S01]  /*3310*/  VIADD R66, R43, 0xffffffc5 ;  /* 0xffffffc52b427836 */ /* 0x000fe20000000000 */
[----:B------:R1:W-:Y:S01]  /*3320*/  LDGSTS.E [R79+0x404c], desc[UR18][R6.64], !P1 ;  /* 0x0404c000064f7fae */ /* 0x0003e2000c9a1012 */
[----:B------:R-:W-:Y:S01]  /*3330*/  IMAD.WIDE R106, R3, 0x4, R106 ;  /* 0x00000004036a7825 */ /* 0x000fe200078e026a */
[----:B------:R-:W-:Y:S02]  /*3340*/  ISETP.GE.U32.AND P1, PT, R64, 0x7fffffa8, PT ;  /* 0x7fffffa84000780c */ /* 0x000fe40003f26070 */
[----:B------:R1:W-:Y:S01]  /*3350*/  LDGSTS.E [R79+0x4050], desc[UR18][R8.64], !P3 ;  /* 0x04050000084f7fae */ /* 0x0003e2000d9a1012 */
[----:B------:R-:W-:-:S02]  /*3360*/  VIADD R64, R43, 0xffffffc6 ;  /* 0xffffffc62b407836 */ /* 0x000fc40000000000 */
[----:B------:R-:W-:Y:S01]  /*3370*/  IMAD.WIDE R108, R3, 0x4, R108 ;  /* 0x00000004036c7825 */ /* 0x000fe200078e026c */
[----:B------:R1:W-:Y:S01]  /*3380*/  LDGSTS.E [R79+0x4054], desc[UR18][R10.64], !P2 ;  /* 0x040540000a4f7fae */ /* 0x0003e2000d1a1012 */
[----:B------:R-:W-:Y:S02]  /*3390*/  ISETP.GE.U32.AND P2, PT, R66, 0x7fffffa6, PT ;  /* 0x7fffffa64200780c */ /* 0x000fe40003f46070 */
[----:B------:R-:W-:Y:S01]  /*33a0*/  ISETP.GE.U32.AND P3, PT, R64, 0x7fffffa7, PT ;  /* 0x7fffffa74000780c */ /* 0x000fe20003f66070 */
[C---:B------:R-:W-:Y:S01]  /*33b0*/  VIADD R64, R43.reuse, 0xffffffc4 ;  /* 0xffffffc42b407836 */ /* 0x040fe20000000000 */
[----:B------:R1:W-:Y:S01]  /*33c0*/  LDGSTS.E [R79+0x4058], desc[UR18][R12.64], !P5 ;  /* 0x040580000c4f7fae */ /* 0x0003e2000e9a1012 */
[----:B------:R-:W-:Y:S02]  /*33d0*/  VIADD R66, R43, 0xffffffc2 ;  /* 0xffffffc22b427836 */ /* 0x000fe40000000000 */
[----:B------:R-:W-:Y:S01]  /*33e0*/  IMAD.WIDE R112, R3, 0x4, R112 ;  /* 0x0000000403707825 */ /* 0x000fe200078e0270 */
[----:B------:R-:W-:Y:S01]  /*33f0*/  ISETP.GE.U32.AND P5, PT, R64, 0x7fffffa5, PT ;  /* 0x7fffffa54000780c */ /* 0x000fe20003fa6070 */
[----:B------:R1:W-:Y:S02]  /*3400*/  LDGSTS.E [R79+0x405c], desc[UR18][R14.64], !P4 ;  /* 0x0405c0000e4f7fae */ /* 0x0003e4000e1a1012 */
[----:B------:R-:W-:-:S02]  /*3410*/  VIADD R64, R43, 0xffffffc3 ;  /* 0xffffffc32b407836 */ /* 0x000fc40000000000 */
[----:B------:R1:W-:Y:S01]  /*3420*/  LDGSTS.E [R79+0x4060], desc[UR18][R16.64], !P1 ;  /* 0x04060000104f7fae */ /* 0x0003e2000c9a1012 */
[----:B------:R-:W-:Y:S01]  /*3430*/  ISETP.GE.U32.AND P1, PT, R66, 0x7fffffa3, PT ;  /* 0x7fffffa34200780c */ /* 0x000fe20003f26070 */
[----:B------:R-:W-:Y:S01]  /*3440*/  IMAD.WIDE R116, R3, 0x4, R116 ;  /* 0x0000000403747825 */ /* 0x000fe200078e0274 */
[----:B------:R-:W-:Y:S01]  /*3450*/  ISETP.GE.U32.AND P4, PT, R64, 0x7fffffa4, PT ;  /* 0x7fffffa44000780c */ /* 0x000fe20003f86070 */
[----:B------:R1:W-:Y:S02]  /*3460*/  LDGSTS.E [R79+0x4064], desc[UR18][R18.64], !P3 ;  /* 0x04064000124f7fae */ /* 0x0003e4000d9a1012 */
[----:B------:R-:W-:Y:S02]  /*3470*/  VIADD R64, R43, 0xffffffc1 ;  /* 0xffffffc12b407836 */ /* 0x000fe40000000000 */
[----:B------:R1:W-:Y:S01]  /*3480*/  LDGSTS.E [R79+0x4068], desc[UR18][R20.64], !P2 ;  /* 0x04068000144f7fae */ /* 0x0003e2000d1a1012 */
[----:B------:R-:W-:Y:S01]  /*3490*/  ISETP.GE.U32.AND P2, PT, R147, 0x7fffffa1, PT ;  /* 0x7fffffa19300780c */ /* 0x000fe20003f46070 */
[C---:B------:R-:W-:Y:S01]  /*34a0*/  IMAD.WIDE R118, R3.reuse, 0x4, R118 ;  /* 0x0000000403767825 */ /* 0x040fe200078e0276 */
[----:B------:R-:W-:Y:S01]  /*34b0*/  ISETP.GE.U32.AND P3, PT, R64, 0x7fffffa2, PT ;  /* 0x7fffffa24000780c */ /* 0x000fe20003f66070 */
[----:B------:R1:W-:Y:S01]  /*34c0*/  LDGSTS.E [R79+0x406c], desc[UR18][R22.64], !P5 ;  /* 0x0406c000164f7fae */ /* 0x0003e2000e9a1012 */
[----:B------:R-:W-:Y:S01]  /*34d0*/  ISETP.GE.AND P5, PT, R40, R147, PT ;  /* 0x000000932800720c */ /* 0x000fe20003fa6270 */
[----:B------:R-:W-:-:S02]  /*34e0*/  IMAD.WIDE R120, R3, 0x4, R120 ;  /* 0x0000000403787825 */ /* 0x000fc400078e0278 */
[----:B------:R1:W-:Y:S01]  /*34f0*/  LDGSTS.E [R79+0x4070], desc[UR18][R94.64], !P4 ;  /* 0x040700005e4f7fae */ /* 0x0003e2000e1a1012 */
[----:B------:R-:W-:Y:S01]  /*3500*/  SEL R72, RZ, 0x4, P5 ;  /* 0x00000004ff487807 */ /* 0x000fe20002800000 */
[C---:B------:R-:W-:Y:S02]  /*3510*/  IMAD.WIDE R122, R3.reuse, 0x4, R122 ;  /* 0x00000004037a7825 */ /* 0x040fe400078e027a */
[----:B------:R1:W-:Y:S02]  /*3520*/  LDGSTS.E [R79+0x4074], desc[UR18][R96.64], !P1 ;  /* 0x04074000604f7fae */ /* 0x0003e4000c9a1012 */
[C---:B------:R-:W-:Y:S02]  /*3530*/  IMAD.WIDE R124, R3.reuse, 0x4, R124 ;  /* 0x00000004037c7825 */ /* 0x040fe400078e027c */
[----:B------:R1:W-:Y:S02]  /*3540*/  LDGSTS.E [R79+0x4078], desc[UR18][R98.64], !P3 ;  /* 0x04078000624f7fae */ /* 0x0003e4000d9a1012 */
[----:B------:R-:W-:-:S02]  /*3550*/  IMAD.WIDE R126, R3, 0x4, R126 ;  /* 0x00000004037e7825 */ /* 0x000fc400078e027e */
[----:B------:R1:W-:Y:S01]  /*3560*/  LDGSTS.E [R79+0x407c], desc[UR18][R100.64], !P2 ;  /* 0x0407c000644f7fae */ /* 0x0003e2000d1a1012 */
[----:B------:R-:W-:Y:S01]  /*3570*/  ISETP.NE.U32.AND P2, PT, R70, RZ, PT ;  /* 0x000000ff4600720c */ /* 0x000fe20003f45070 */
[C---:B------:R-:W-:Y:S02]  /*3580*/  IMAD.WIDE R128, R3.reuse, 0x4, R128 ;  /* 0x0000000403807825 */ /* 0x040fe400078e0280 */
[----:B------:R-:W0:Y:S02]  /*3590*/  LDGDEPBAR ;  /* 0x00000000000079af */ /* 0x000e240000000000 */
[----:B------:R-:W-:-:S04]  /*35a0*/  IMAD.WIDE R130, R3, 0x4, R130 ;  /* 0x0000000403827825 */ /* 0x000fc800078e0282 */
[----:B------:R-:W-:-:S04]  /*35b0*/  IMAD.WIDE R132, R3, 0x4, R132 ;  /* 0x0000000403847825 */ /* 0x000fc800078e0284 */
[----:B------:R1:W-:Y:S01]  /*35c0*/  LDGSTS.E [R60+0x1a000], desc[UR18][R102.64], P2 ;  /* 0x1a000000663c7fae */ /* 0x0003e200091a1012 */
[----:B------:R-:W-:-:S03]  /*35d0*/  IMAD.WIDE R134, R3, 0x4, R134 ;  /* 0x0000000403867825 */ /* 0x000fc600078e0286 */
[----:B------:R1:W-:Y:S01]  /*35e0*/  LDGSTS.E [R60+0x1a400], desc[UR18][R104.64], P2 ;  /* 0x1a400000683c7fae */ /* 0x0003e200091a1012 */
[----:B------:R-:W-:-:S03]  /*35f0*/  IMAD.WIDE R136, R3, 0x4, R136 ;  /* 0x0000000403887825 */ /* 0x000fc600078e0288 */
[----:B------:R1:W-:Y:S01]  /*3600*/  LDGSTS.E [R60+0x1a800], desc[UR18][R106.64], P2 ;  /* 0x1a8000006a3c7fae */ /* 0x0003e200091a1012 */
[C---:B------:R-:W-:Y:S02]  /*3610*/  VIADD R64, R43.reuse, 0xffffffbf ;  /* 0xffffffbf2b407836 */ /* 0x040fe40000000000 */
[----:B------:R-:W-:Y:S01]  /*3620*/  VIADD R66, R43, 0xffffffbd ;  /* 0xffffffbd2b427836 */ /* 0x000fe20000000000 */
[----:B------:R1:W-:Y:S01]  /*3630*/  LDGSTS.E [R60+0x1ac00], desc[UR18][R108.64], P2 ;  /* 0x1ac000006c3c7fae */ /* 0x0003e200091a1012 */
[----:B------:R-:W-:Y:S01]  /*3640*/  IMAD.WIDE R144, R81, 0x4, R144 ;  /* 0x0000000451907825 */ /* 0x000fe200078e0290 */
[----:B------:R-:W-:Y:S02]  /*3650*/  ISETP.GE.U32.AND P4, PT, R64, 0x7fffffa0, PT ;  /* 0x7fffffa04000780c */ /* 0x000fe40003f86070 */
[----:B------:R1:W-:Y:S01]  /*3660*/  LDGSTS.E [R60+0x1b000], desc[UR18][R112.64], P2 ;  /* 0x1b000000703c7fae */ /* 0x0003e200091a1012 */
[C---:B------:R-:W-:Y:S01]  /*3670*/  VIADD R64, R43.reuse, 0xffffffbe ;  /* 0xffffffbe2b407836 */ /* 0x040fe20000000000 */
[----:B------:R-:W-:Y:S01]  /*3680*/  ISETP.GE.U32.AND P3, PT, R66, 0x7fffff9e, PT ;  /* 0x7fffff9e4200780c */ /* 0x000fe20003f66070 */
[----:B------:R-:W-:Y:S01]  /*3690*/  VIADD R66, R43, 0xffffffbb ;  /* 0xffffffbb2b427836 */ /* 0x000fe20000000000 */
[----:B------:R1:W-:Y:S01]  /*36a0*/  LDGSTS.E [R60+0x1b400], desc[UR18][R116.64], P2 ;  /* 0x1b400000743c7fae */ /* 0x0003e200091a1012 */
[----:B------:R-:W-:Y:S01]  /*36b0*/  IMAD.WIDE R142, R81, 0x4, R142 ;  /* 0x00000004518e7825 */ /* 0x000fe200078e028e */
[----:B------:R-:W-:-:S02]  /*36c0*/  ISETP.GE.U32.AND P1, PT, R64, 0x7fffff9f, PT ;  /* 0x7fffff9f4000780c */ /* 0x000fc40003f26070 */
[----:B------:R1:W-:Y:S01]  /*36d0*/  LDGSTS.E [R60+0x1b800], desc[UR18][R118.64], P2 ;  /* 0x1b800000763c7fae */ /* 0x0003e200091a1012 */
[----:B------:R-:W-:Y:S01]  /*36e0*/  VIADD R64, R43, 0xffffffbc ;  /* 0xffffffbc2b407836 */ /* 0x000fe20000000000 */
[----:B------:R-:W-:Y:S01]  /*36f0*/  ISETP.GE.U32.AND P5, PT, R66, 0x7fffff9c, PT ;  /* 0x7fffff9c4200780c */ /* 0x000fe20003fa6070 */
[C---:B------:R-:W-:Y:S01]  /*3700*/  IMAD.WIDE R138, R81.reuse, 0x4, R138 ;  /* 0x00000004518a7825 */ /* 0x040fe200078e028a */
[----:B------:R1:W-:Y:S03]  /*3710*/  LDGSTS.E [R60+0x1bc00], desc[UR18][R120.64], P2 ;  /* 0x1bc00000783c7fae */ /* 0x0003e600091a1012 */
[----:B------:R-:W-:Y:S01]  /*3720*/  IMAD.WIDE R140, R81, 0x4, R140 ;  /* 0x00000004518c7825 */ /* 0x000fe200078e028c */
[----:B------:R1:W-:Y:S03]  /*3730*/  LDGSTS.E [R62+0x1a200], desc[UR18][R122.64], P2 ;  /* 0x1a2000007a3e7fae */ /* 0x0003e600091a1012 */
[----:B------:R-:W-:Y:S01]  /*3740*/  VIADD R66, R43, 0xffffffb8 ;  /* 0xffffffb82b427836 */ /* 0x000fe20000000000 */
        /* <DEDUP_REMOVED lines=9> */
[----:B--2---:R-:W-:-:S03]  /*37e0*/  IMAD.WIDE R88, R81, 0x4, R88 ;  /* 0x0000000451587825 */ /* 0x004fc600078e0258 */
[----:B------:R2:W-:Y:S01]  /*37f0*/  LDGSTS.E [R62+0x1ba00], desc[UR18][R134.64], P2 ;  /* 0x1ba00000863e7fae */ /* 0x0005e200091a1012 */
[----:B---3--:R-:W-:-:S03]  /*3800*/  IMAD.WIDE R86, R81, 0x4, R86 ;  /* 0x0000000451567825 */ /* 0x008fc600078e0256 */
[----:B------:R3:W-:Y:S01]  /*3810*/  LDGSTS.E [R62+0x1be00], desc[UR18][R136.64], P2 ;  /* 0x1be00000883e7fae */ /* 0x0007e200091a1012 */
[----:B------:R-:W-:Y:S01]  /*3820*/  ISETP.GE.U32.AND P2, PT, R64, 0x7fffff9d, PT ;  /* 0x7fffff9d4000780c */ /* 0x000fe20003f46070 */
[----:B------:R-:W-:Y:S02]  /*3830*/  VIADD R64, R43, 0xffffffba ;  /* 0xffffffba2b407836 */ /* 0x000fe40000000000 */
[----:B------:R-:W0:Y:S01]  /*3840*/  LDGDEPBAR ;  /* 0x00000000000079af */ /* 0x000e220000000000 */
[C---:B------:R-:W-:Y:S01]  /*3850*/  IMAD.WIDE R84, R81.reuse, 0x4, R84 ;  /* 0x0000000451547825 */ /* 0x040fe200078e0254 */
[----:B------:R-:W-:Y:S03]  /*3860*/  BAR.SYNC.DEFER_BLOCKING 0x0 ;  /* 0x0000000000007b1d */ /* 0x000fe60000010000 */
[----:B----4-:R-:W-:-:S04]  /*3870*/  IMAD.WIDE R82, R81, 0x4, R82 ;  /* 0x0000000451527825 */ /* 0x010fc800078e0252 */
[----:B------:R-:W-:-:S04]  /*3880*/  IMAD.WIDE R34, R81, 0x4, R34 ;  /* 0x0000000451227825 */ /* 0x000fc800078e0222 */
[----:B------:R-:W-:-:S04]  /*3890*/  IMAD.WIDE R32, R81, 0x4, R32 ;  /* 0x0000000451207825 */ /* 0x000fc800078e0220 */
[----:B------:R-:W-:-:S04]  /*38a0*/  IMAD.WIDE R30, R81, 0x4, R30 ;  /* 0x00000004511e7825 */ /* 0x000fc800078e021e */
[----:B-1----:R-:W-:-:S04]  /*38b0*/  IMAD.WIDE R28, R81, 0x4, R28 ;  /* 0x00000004511c7825 */ /* 0x002fc800078e021c */
[----:B------:R-:W-:Y:S01]  /*38c0*/  IMAD.WIDE R26, R81, 0x4, R26 ;  /* 0x00000004511a7825 */ /* 0x000fe200078e021a */
[----:B------:R-:W-:Y:S01]  /*38d0*/  @!PT LDS RZ, [RZ] ;  /* 0x00000000fffff984 */ /* 0x000fe20000000800 */
[----:B------:R-:W-:Y:S01]  /*38e0*/  @!PT LDS RZ, [RZ] ;  /* 0x00000000fffff984 */ /* 0x000fe20000000800 */
[----:B------:R-:W-:Y:S01]  /*38f0*/  @!PT LDS RZ, [RZ] ;  /* 0x00000000fffff984 */ /* 0x000fe20000000800 */
[----:B------:R1:W-:Y:S01]  /*3900*/  LDGSTS.E [R79+0x8000], desc[UR18][R144.64], !P4 ;  /* 0x08000000904f7fae */ /* 0x0003e2000e1a1012 */
[----:B------:R-:W-:Y:S02]  /*3910*/  ISETP.GE.U32.AND P4, PT, R64, 0x7fffff9b, PT ;  /* 0x7fffff9b4000780c */ /* 0x000fe40003f86070 */
[----:B------:R-:W-:Y:S01]  /*3920*/  VIADD R64, R43, 0xffffffb9 ;  /* 0xffffffb92b407836 */ /* 0x000fe20000000000 */
[----:B------:R4:W-:Y:S01]  /*3930*/  LDGSTS.E [R79+0x8004], desc[UR18][R142.64], !P1 ;  /* 0x080040008e4f7fae */ /* 0x0009e2000c9a1012 */
[----:B------:R-:W-:-:S03]  /*3940*/  IMAD.WIDE R24, R81, 0x4, R24 ;  /* 0x0000000451187825 */ /* 0x000fc600078e0218 */
[----:B------:R-:W-:Y:S01]  /*3950*/  ISETP.GE.U32.AND P1, PT, R64, 0x7fffff9a, PT ;  /* 0x7fffff9a4000780c */ /* 0x000fe20003f26070 */
[----:B------:R1:W-:Y:S01]  /*3960*/  LDGSTS.E [R79+0x8008], desc[UR18][R138.64], !P3 ;  /* 0x080080008a4f7fae */ /* 0x0003e2000d9a1012 */
[C---:B------:R-:W-:Y:S01]  /*3970*/  VIADD R64, R43.reuse, 0xffffffb7 ;  /* 0xffffffb72b407836 */ /* 0x040fe20000000000 */
[----:B------:R-:W-:Y:S01]  /*3980*/  ISETP.GE.U32.AND P3, PT, R66, 0x7fffff99, PT ;  /* 0x7fffff994200780c */ /* 0x000fe20003f66070 */
[----:B------:R-:W-:Y:S01]  /*3990*/  VIADD R66, R43, 0xffffffb5 ;  /* 0xffffffb52b427836 */ /* 0x000fe20000000000 */
[----:B------:R1:W-:Y:S01]  /*39a0*/  LDGSTS.E [R79+0x800c], desc[UR18][R140.64], !P2 ;  /* 0x0800c0008c4f7fae */ /* 0x0003e2000d1a1012 */
[----:B-----5:R-:W-:Y:S01]  /*39b0*/  IMAD.WIDE R4, R81, 0x4, R4 ;  /* 0x0000000451047825 */ /* 0x020fe200078e0204 */
        /* <DEDUP_REMOVED lines=24> */
[----:B------:R-:W-:-:S03]  /*3b40*/  IMAD.WIDE R12, R81, 0x4, R12 ;  /* 0x00000004510c7825 */ /* 0x000fc600078e020c */
        /* <DEDUP_REMOVED lines=9> */
[----:B------:R-:W-:-:S02]  /*3be0*/  IMAD.WIDE R14, R81, 0x4, R14 ;  /* 0x00000004510e7825 */ /* 0x000fc400078e020e */
        /* <DEDUP_REMOVED lines=39> */
[----:B------:R-:W-:Y:S02]  /*3e60*/  IMAD.WIDE R96, R81, 0x4, R96 ;  /* 0x0000000451607825 */ /* 0x000fe400078e0260 */
[----:B------:R-:W-:Y:S01]  /*3e70*/  ISETP.GE.U32.AND P5, PT, R64, 0x7fffff83, PT ;  /* 0x7fffff834000780c */ /* 0x000fe20003fa6070 */
[----:B------:R1:W-:Y:S01]  /*3e80*/  LDGSTS.E [R79+0x8068], desc[UR18][R20.64], !P1 ;  /* 0x08068000144f7fae */ /* 0x0003e2000c9a1012 */
[----:B------:R-:W-:Y:S01]  /*3e90*/  VIADD R64, R43, 0xffffffa1 ;  /* 0xffffffa12b407836 */ /* 0x000fe20000000000 */
[----:B------:R-:W-:Y:S01]  /*3ea0*/  ISETP.GE.AND P1, PT, R40, R147, PT ;  /* 0x000000932800720c */ /* 0x000fe20003f26270 */
[----:B------:R-:W-:Y:S01]  /*3eb0*/  IMAD.WIDE R98, R81, 0x4, R98 ;  /* 0x0000000451627825 */ /* 0x000fe200078e0262 */
[----:B------:R1:W-:Y:S01]  /*3ec0*/  LDGSTS.E [R79+0x806c], desc[UR18][R22.64], !P3 ;  /* 0x0806c000164f7fae */ /* 0x0003e2000d9a1012 */
[----:B------:R-:W-:-:S02]  /*3ed0*/  ISETP.GE.U32.AND P3, PT, R147, 0x7fffff81, PT ;  /* 0x7fffff819300780c */ /* 0x000fc40003f66070 */
[----:B------:R-:W-:Y:S01]  /*3ee0*/  ISETP.GE.U32.AND P4, PT, R64, 0x7fffff82, PT ;  /* 0x7fffff824000780c */ /* 0x000fe20003f86070 */
[----:B------:R-:W-:Y:S01]  /*3ef0*/  VIADD R64, R43, 0xffffff9f ;  /* 0xffffff9f2b407836 */ /* 0x000fe20000000000 */
[----:B------:R1:W-:Y:S01]  /*3f00*/  LDGSTS.E [R79+0x8070], desc[UR18][R94.64], !P2 ;  /* 0x080700005e4f7fae */ /* 0x0003e2000d1a1012 */
[----:B------:R-:W-:Y:S01]  /*3f10*/  ISETP.GT.AND P2, PT, R58, 0x7f, PT ;  /* 0x0000007f3a00780c */ /* 0x000fe20003f44270 */
[----:B------:R-:W-:Y:S01]  /*3f20*/  IMAD.WIDE R100, R81, 0x4, R100 ;  /* 0x0000000451647825 */ /* 0x000fe200078e0264 */
[----:B------:R-:W-:Y:S01]  /*3f30*/  SEL R70, RZ, 0x4, P1 ;  /* 0x00000004ff467807 */ /* 0x000fe20000800000 */
[----:B------:R1:W-:Y:S01]  /*3f40*/  LDGSTS.E [R79+0x8074], desc[UR18][R96.64], !P5 ;  /* 0x08074000604f7fae */ /* 0x0003e2000e9a1012 */
[----:B------:R-:W-:Y:S01]  /*3f50*/  ISETP.GE.U32.AND P5, PT, R64, 0x7fffff80, PT ;  /* 0x7fffff804000780c */ /* 0x000fe20003fa6070 */
[C---:B------:R-:W-:Y:S01]  /*3f60*/  IMAD.WIDE R102, R3.reuse, 0x4, R102 ;  /* 0x0000000403667825 */ /* 0x040fe200078e0266 */
[----:B------:R-:W-:Y:S02]  /*3f70*/  SEL R64, R70, RZ, P2 ;  /* 0x000000ff46407207 */ /* 0x000fe40001000000 */
[----:B------:R-:W-:Y:S01]  /*3f80*/  ISETP.GT.AND P2, PT, R58, 0x5f, PT ;  /* 0x0000005f3a00780c */ /* 0x000fe20003f44270 */
[C---:B------:R-:W-:Y:S01]  /*3f90*/  IMAD.WIDE R104, R3.reuse, 0x4, R104 ;  /* 0x0000000403687825 */ /* 0x040fe200078e0268 */
[----:B------:R1:W-:Y:S02]  /*3fa0*/  LDGSTS.E [R79+0x8078], desc[UR18][R98.64], !P4 ;  /* 0x08078000624f7fae */ /* 0x0003e4000e1a1012 */
[----:B------:R-:W-:Y:S01]  /*3fb0*/  SEL R72, R72, RZ, P2 ;  /* 0x000000ff48487207 */ /* 0x000fe20001000000 */
[C---:B------:R-:W-:Y:S01]  /*3fc0*/  IMAD.WIDE R106, R3.reuse, 0x4, R106 ;  /* 0x00000004036a7825 */ /* 0x040fe200078e026a */
[----:B------:R1:W-:Y:S02]  /*3fd0*/  LDGSTS.E [R79+0x807c], desc[UR18][R100.64], !P3 ;  /* 0x0807c000644f7fae */ /* 0x0003e4000d9a1012 */
[----:B------:R-:W-:Y:S01]  /*3fe0*/  ISETP.NE.U32.AND P4, PT, R72, RZ, PT ;  /* 0x000000ff4800720c */ /* 0x000fe20003f85070 */
[C---:B------:R-:W-:Y:S01]  /*3ff0*/  IMAD.WIDE R108, R3.reuse, 0x4, R108 ;  /* 0x00000004036c7825 */ /* 0x040fe200078e026c */
[----:B------:R-:W0:Y:S03]  /*4000*/  LDGDEPBAR ;  /* 0x00000000000079af */ /* 0x000e260000000000 */
[----:B------:R-:W-:-:S04]  /*4010*/  IMAD.WIDE R112, R3, 0x4, R112 ;  /* 0x0000000403707825 */ /* 0x000fc800078e0270 */
[----:B------:R-:W-:-:S04]  /*4020*/  IMAD.WIDE R116, R3, 0x4, R116 ;  /* 0x0000000403747825 */ /* 0x000fc800078e0274 */
        /* <DEDUP_REMOVED lines=21> */
[C---:B------:R-:W-:Y:S02]  /*4180*/  VIADD R66, R43.reuse, 0xffffff9e ;  /* 0xffffff9e2b427836 */ /* 0x040fe40000000000 */
[----:B------:R-:W-:Y:S01]  /*4190*/  VIADD R70, R43, 0xffffff9c ;  /* 0xffffff9c2b467836 */ /* 0x000fe20000000000 */
[----:B------:R2:W-:Y:S01]  /*41a0*/  LDGSTS.E [R62+0x1ce00], desc[UR18][R128.64], P4 ;  /* 0x1ce00000803e7fae */ /* 0x0005e2000a1a1012 */
[----:B-1----:R-:W-:Y:S01]  /*41b0*/  IMAD.WIDE R144, R81, 0x4, R144 ;  /* 0x0000000451907825 */ /* 0x002fe200078e0290 */
[----:B------:R-:W-:Y:S02]  /*41c0*/  ISETP.GE.U32.AND P1, PT, R66, 0x7fffff7f, PT ;  /* 0x7fffff7f4200780c */ /* 0x000fe40003f26070 */
[----:B------:R1:W-:Y:S01]  /*41d0*/  LDGSTS.E [R62+0x1d200], desc[UR18][R130.64], P4 ;  /* 0x1d200000823e7fae */ /* 0x0003e2000a1a1012 */
[----:B------:R-:W-:Y:S01]  /*41e0*/  VIADD R66, R43, 0xffffff9d ;  /* 0xffffff9d2b427836 */ /* 0x000fe20000000000 */
[----:B------:R-:W-:Y:S01]  /*41f0*/  ISETP.GE.U32.AND P3, PT, R70, 0x7fffff7d, PT ;  /* 0x7fffff7d4600780c */ /* 0x000fe20003f66070 */
[----:B----4-:R-:W-:Y:S01]  /*4200*/  IMAD.WIDE R142, R81, 0x4, R142 ;  /* 0x00000004518e7825 */ /* 0x010fe200078e028e */
[----:B------:R4:W-:Y:S02]  /*4210*/  LDGSTS.E [R62+0x1d600], desc[UR18][R132.64], P4 ;  /* 0x1d600000843e7fae */ /* 0x0009e4000a1a1012 */
[----:B------:R-:W-:Y:S01]  /*4220*/  ISETP.GE.U32.AND P2, PT, R66, 0x7fffff7e, PT ;  /* 0x7fffff7e4200780c */ /* 0x000fe20003f46070 */
[----:B------:R-:W-:Y:S01]  /*4230*/  VIADD R66, R43, 0xffffff9b ;  /* 0xffffff9b2b427836 */ /* 0x000fe20000000000 */
[----:B------:R1:W-:Y:S01]  /*4240*/  LDGSTS.E [R62+0x1da00], desc[UR18][R134.64], P4 ;  /* 0x1da00000863e7fae */ /* 0x0003e2000a1a1012 */
[----:B------:R-:W-:-:S03]  /*4250*/  IMAD.WIDE R138, R81, 0x4, R138 ;  /* 0x00000004518a7825 */ /* 0x000fc600078e028a */
[----:B------:R1:W-:Y:S01]  /*4260*/  LDGSTS.E [R62+0x1de00], desc[UR18][R136.64], P4 ;  /* 0x1de00000883e7fae */ /* 0x0003e2000a1a1012 */
[----:B------:R-:W-:Y:S01]  /*4270*/  ISETP.GE.U32.AND P4, PT, R66, 0x7fffff7c, PT ;  /* 0x7fffff7c4200780c */ /* 0x000fe20003f86070 */
[C---:B------:R-:W-:Y:S02]  /*4280*/  VIADD R66, R43.reuse, 0xffffff9a ;  /* 0xffffff9a2b427836 */ /* 0x040fe40000000000 */
[----:B------:R-:W0:Y:S01]  /*4290*/  LDGDEPBAR ;  /* 0x00000000000079af */ /* 0x000e220000000000 */
[----:B------:R-:W-:Y:S02]  /*42a0*/  VIADD R70, R43, 0xffffff99 ;  /* 0xffffff992b467836 */ /* 0x000fe40000000000 */
[C---:B------:R-:W-:Y:S01]  /*42b0*/  IMAD.WIDE R140, R81.reuse, 0x4, R140 ;  /* 0x00000004518c7825 */ /* 0x040fe200078e028c */
[----:B------:R-:W-:Y:S03]  /*42c0*/  BAR.SYNC.DEFER_BLOCKING 0x0 ;  /* 0x0000000000007b1d */ /* 0x000fe60000010000 */
[----:B-----5:R-:W-:-:S04]  /*42d0*/  IMAD.WIDE R114, R81, 0x4, R114 ;  /* 0x0000000451727825 */ /* 0x020fc800078e0272 */
        /* <DEDUP_REMOVED lines=31> */
[----:B------:R-:W-:Y:S01]  /*44d0*/  IMAD.WIDE R82, R81, 0x4, R82 ;  /* 0x0000000451527825 */ /* 0x000fe200078e0252 */
[----:B------:R-:W-:-:S02]  /*44e0*/  ISETP.GE.U32.AND P2, PT, R66, 0x7fffff74, PT ;  /* 0x7fffff744200780c */ /* 0x000fc40003f46070 */
[----:B------:R1:W-:Y:S01]  /*44f0*/  LDGSTS.E [R79+0xc020], desc[UR18][R88.64], !P3 ;  /* 0x0c020000584f7fae */ /* 0x0003e2000d9a1012 */
[----:B------:R-:W-:Y:S02]  /*4500*/  VIADD R66, R43, 0xffffff92 ;  /* 0xffffff922b427836 */ /* 0x000fe40000000000 */
[----:B------:R-:W-:Y:S01]  /*4510*/  IMAD.WIDE R34, R81, 0x4, R34 ;  /* 0x0000000451227825 */ /* 0x000fe200078e0222 */
[----:B------:R1:W-:Y:S01]  /*4520*/  LDGSTS.E [R79+0xc024], desc[UR18][R86.64], !P4 ;  /* 0x0c024000564f7fae */ /* 0x0003e2000e1a1012 */
[----:B------:R-:W-:Y:S02]  /*4530*/  ISETP.GE.U32.AND P4, PT, R70, 0x7fffff72, PT ;  /* 0x7fffff724600780c */ /* 0x000fe40003f86070 */
[----:B------:R-:W-:Y:S01]  /*4540*/  ISETP.GE.U32.AND P3, PT, R66, 0x7fffff73, PT ;  /* 0x7fffff734200780c */ /* 0x000fe20003f66070 */
[----:B------:R-:W-:Y:S01]  /*4550*/  VIADD R66, R43, 0xffffff90 ;  /* 0xffffff902b427836 */ /* 0x000fe20000000000 */
[----:B------:R1:W-:Y:S01]  /*4560*/  LDGSTS.E [R79+0xc028], desc[UR18][R84.64], !P5 ;  /* 0x0c028000544f7fae */ /* 0x0003e2000e9a1012 */
[----:B------:R-:W-:-:S03]  /*4570*/  IMAD.WIDE R32, R81, 0x4, R32 ;  /* 0x0000000451207825 */ /* 0x000fc600078e0220 */
[----:B------:R-:W-:Y:S01]  /*4580*/  ISETP.GE.U32.AND P5, PT, R66, 0x7fffff71, PT ;  /* 0x7fffff714200780c */ /* 0x000fe20003fa6070 */
[C---:B------:R-:W-:Y:S01]  /*4590*/  VIADD R66, R43.reuse, 0xffffff8f ;  /* 0xffffff8f2b427836 */ /* 0x040fe20000000000 */
[----:B------:R1:W-:Y:S01]  /*45a0*/  LDGSTS.E [R79+0xc02c], desc[UR18][R82.64], !P1 ;  /* 0x0c02c000524f7fae */ /* 0x0003e2000c9a1012 */
[----:B------:R-:W-:Y:S02]  /*45b0*/  VIADD R70, R43, 0xffffff8e ;  /* 0xffffff8e2b467836 */ /* 0x000fe40000000000 */
[----:B------:R-:W-:Y:S01]  /*45c0*/  IMAD.WIDE R30, R81, 0x4, R30 ;  /* 0x00000004511e7825 */ /* 0x000fe200078e021e */
[----:B------:R-:W-:Y:S01]  /*45d0*/  ISETP.GE.U32.AND P1, PT, R66, 0x7fffff70, PT ;  /* 0x7fffff704200780c */ /* 0x000fe20003f26070 */
[----:B------:R1:W-:Y:S01]  /*45e0*/  LDGSTS.E [R79+0xc030], desc[UR18][R34.64], !P2 ;  /* 0x0c030000224f7fae */ /* 0x0003e2000d1a1012 */
[----:B------:R-:W-:Y:S01]  /*45f0*/  ISETP.GE.U32.AND P2, PT, R70, 0x7fffff6f, PT ;  /* 0x7fffff6f4600780c */ /* 0x000fe20003f46070 */
[----:B------:R-:W-:Y:S02]  /*4600*/  VIADD R66, R43, 0xffffff8d ;  /* 0xffffff8d2b427836 */ /* 0x000fe40000000000 */
[----:B------:R1:W-:Y:S01]  /*4610*/  LDGSTS.E [R79+0xc034], desc[UR18][R32.64], !P3 ;  /* 0x0c034000204f7fae */ /* 0x0003e2000d9a1012 */
[----:B------:R-:W-:-:S02]  /*4620*/  IMAD.WIDE R28, R81, 0x4, R28 ;  /* 0x00000004511c7825 */ /* 0x000fc400078e021c */
[----:B------:R-:W-:Y:S01]  /*4630*/  ISETP.GE.U32.AND P3, PT, R66, 0x7fffff6e, PT ;  /* 0x7fffff6e4200780c */ /* 0x000fe20003f66070 */
[----:B------:R1:W-:Y:S01]  /*4640*/  LDGSTS.E [R79+0xc038], desc[UR18][R30.64], !P4 ;  /* 0x0c0380001e4f7fae */ /* 0x0003e2000e1a1012 */
[----:B------:R-:W-:Y:S02]  /*4650*/  VIADD R66, R43, 0xffffff8c ;  /* 0xffffff8c2b427836 */ /* 0x000fe40000000000 */
[----:B------:R-:W-:Y:S01]  /*4660*/  IMAD.WIDE R26, R81, 0x4, R26 ;  /* 0x00000004511a7825 */ /* 0x000fe200078e021a */
[----:B------:R1:W-:Y:S02]  /*4670*/  LDGSTS.E [R79+0xc03c], desc[UR18][R28.64], !P5 ;  /* 0x0c03c0001c4f7fae */ /* 0x0003e4000e9a1012 */
[----:B------:R-:W-:Y:S01]  /*4680*/  ISETP.GE.U32.AND P4, PT, R66, 0x7fffff6d, PT ;  /* 0x7fffff6d4200780c */ /* 0x000fe20003f86070 */
[C---:B------:R-:W-:Y:S01]  /*4690*/  VIADD R66, R43.reuse, 0xffffff8a ;  /* 0xffffff8a2b427836 */ /* 0x040fe20000000000 */
[----:B------:R1:W-:Y:S01]  /*46a0*/  LDGSTS.E [R79+0xc040], desc[UR18][R26.64], !P1 ;  /* 0x0c0400001a4f7fae */ /* 0x0003e2000c9a1012 */
[----:B------:R-:W-:-:S02]  /*46b0*/  VIADD R70, R43, 0xffffff8b ;  /* 0xffffff8b2b467836 */ /* 0x000fc40000000000 */
[----:B------:R-:W-:Y:S01]  /*46c0*/  IMAD.WIDE R24, R81, 0x4, R24 ;  /* 0x0000000451187825 */ /* 0x000fe200078e0218 */
[----:B------:R-:W-:Y:S02]  /*46d0*/  ISETP.GE.U32.AND P1, PT, R66, 0x7fffff6b, PT ;  /* 0x7fffff6b4200780c */ /* 0x000fe40003f26070 */
[----:B------:R-:W-:Y:S01]  /*46e0*/  ISETP.GE.U32.AND P5, PT, R70, 0x7fffff6c, PT ;  /* 0x7fffff6c4600780c */ /* 0x000fe20003fa6070 */
[----:B------:R-:W-:Y:S01]  /*46f0*/  VIADD R66, R43, 0xffffff89 ;  /* 0xffffff892b427836 */ /* 0x000fe20000000000 */
[----:B------:R1:W-:Y:S01]  /*4700*/  LDGSTS.E [R79+0xc044], desc[UR18][R24.64], !P2 ;  /* 0x0c044000184f7fae */ /* 0x0003e2000d1a1012 */
[----:B------:R-:W-:-:S03]  /*4710*/  IMAD.WIDE R4, R81, 0x4, R4 ;  /* 0x0000000451047825 */ /* 0x000fc600078e0204 */
[----:B------:R-:W-:Y:S01]  /*4720*/  ISETP.GE.U32.AND P2, PT, R66, 0x7fffff6a, PT ;  /* 0x7fffff6a4200780c */ /* 0x000fe20003f46070 */
[----:B------:R-:W-:Y:S01]  /*4730*/  IMAD.WIDE R6, R81, 0x4, R6 ;  /* 0x0000000451067825 */ /* 0x000fe200078e0206 */
[----:B------:R1:W-:Y:S03]  /*4740*/  LDGSTS.E [R79+0xc048], desc[UR18][R4.64], !P3 ;  /* 0x0c048000044f7fae */ /* 0x0003e6000d9a1012 */
[C---:B------:R-:W-:Y:S01]  /*4750*/  VIADD R66, R43.reuse, 0xffffff87 ;  /* 0xffffff872b427836 */ /* 0x040fe20000000000 */
[----:B------:R1:W-:Y:S01]  /*4760*/  LDGSTS.E [R79+0xc04c], desc[UR18][R6.64], !P4 ;  /* 0x0c04c000064f7fae */ /* 0x0003e2000e1a1012 */
[----:B------:R-:W-:Y:S02]  /*4770*/  VIADD R70, R43, 0xffffff88 ;  /* 0xffffff882b467836 */ /* 0x000fe40000000000 */
[----:B------:R-:W-:Y:S01]  /*4780*/  IMAD.WIDE R8, R81, 0x4, R8 ;  /* 0x0000000451087825 */ /* 0x000fe200078e0208 */
[----:B------:R-:W-:-:S02]  /*4790*/  ISETP.GE.U32.AND P4, PT, R66, 0x7fffff68, PT ;  /* 0x7fffff684200780c */ /* 0x000fc40003f86070 */
        /* <DEDUP_REMOVED lines=17> */
[----:B------:R-:W-:Y:S01]  /*48b0*/  IMAD.WIDE R18, R81, 0x4, R18 ;  /* 0x0000000451127825 */ /* 0x000fe200078e0212 */
[----:B------:R1:W-:Y:S03]  /*48c0*/  LDGSTS.E [R79+0xc060], desc[UR18][R16.64], !P4 ;  /* 0x0c060000104f7fae */ /* 0x0003e6000e1a1012 */
        /* <DEDUP_REMOVED lines=12> */
[C---:B------:R-:W-:Y:S01]  /*4990*/  IMAD.WIDE R96, R81.reuse, 0x4, R96 ;  /* 0x0000000451607825 */ /* 0x040fe200078e0260 */
[----:B------:R1:W-:Y:S01]  /*49a0*/  LDGSTS.E [R79+0xc070], desc[UR18][R94.64], !P3 ;  /* 0x0c0700005e4f7fae */ /* 0x0003e2000d9a1012 */
[----:B------:R-:W-:Y:S02]  /*49b0*/  ISETP.GE.AND P1, PT, R40, R147, PT ;  /* 0x000000932800720c */ /* 0x000fe40003f26270 */
[C---:B------:R-:W-:Y:S01]  /*49c0*/  IMAD.WIDE R98, R81.reuse, 0x4, R98 ;  /* 0x0000000451627825 */ /* 0x040fe200078e0262 */
[----:B------:R1:W-:Y:S01]  /*49d0*/  LDGSTS.E [R79+0xc074], desc[UR18][R96.64], !P4 ;  /* 0x0c074000604f7fae */ /* 0x0003e2000e1a1012 */
[----:B------:R-:W-:Y:S02]  /*49e0*/  ISETP.GT.AND P4, PT, R58, 0x9f, PT ;  /* 0x0000009f3a00780c */ /* 0x000fe40003f84270 */
[----:B------:R-:W-:Y:S01]  /*49f0*/  IMAD.WIDE R100, R81, 0x4, R100 ;  /* 0x0000000451647825 */ /* 0x000fe200078e0264 */
[----:B------:R1:W-:Y:S01]  /*4a00*/  LDGSTS.E [R79+0xc078], desc[UR18][R98.64], !P5 ;  /* 0x0c078000624f7fae */ /* 0x0003e2000e9a1012 */
[----:B------:R-:W-:-:S02]  /*4a10*/  SEL R74, RZ, 0x4, P1 ;  /* 0x00000004ff4a7807 */ /* 0x000fc40000800000 */
[C---:B------:R-:W-:Y:S01]  /*4a20*/  IMAD.WIDE R102, R3.reuse, 0x4, R102 ;  /* 0x0000000403667825 */ /* 0x040fe200078e0266 */
[----:B------:R-:W-:Y:S01]  /*4a30*/  LDGSTS.E [R79+0xc07c], desc[UR18][R100.64], !P2 ;  /* 0x0c07c000644f7fae */ /* 0x000fe2000d1a1012 */
[----:B------:R-:W-:Y:S02]  /*4a40*/  ISETP.NE.U32.AND P2, PT, R64, RZ, PT ;  /* 0x000000ff4000720c */ /* 0x000fe40003f45070 */
[C---:B------:R-:W-:Y:S01]  /*4a50*/  IMAD.WIDE R104, R3.reuse, 0x4, R104 ;  /* 0x0000000403687825 */ /* 0x040fe200078e0268 */
[----:B------:R-:W0:Y:S03]  /*4a60*/  LDGDEPBAR ;  /* 0x00000000000079af */ /* 0x000e260000000000 */
[----:B------:R-:W-:-:S04]  /*4a70*/  IMAD.WIDE R106, R3, 0x4, R106 ;  /* 0x00000004036a7825 */ /* 0x000fc800078e026a */
[----:B------:R-:W-:-:S03]  /*4a80*/  IMAD.WIDE R108, R3, 0x4, R108 ;  /* 0x00000004036c7825 */ /* 0x000fc600078e026c */
[----:B------:R1:W-:Y:S01]  /*4a90*/  LDGSTS.E [R60+0x1e000], desc[UR18][R102.64], P2 ;  /* 0x1e000000663c7fae */ /* 0x0003e200091a1012 */
[----:B------:R-:W-:-:S03]  /*4aa0*/  IMAD.WIDE R112, R3, 0x4, R112 ;  /* 0x0000000403707825 */ /* 0x000fc600078e0270 */
[----:B------:R1:W-:Y:S01]  /*4ab0*/  LDGSTS.E [R60+0x1e400], desc[UR18][R104.64], P2 ;  /* 0x1e400000683c7fae */ /* 0x0003e200091a1012 */
[----:B------:R-:W-:-:S03]  /*4ac0*/  IMAD.WIDE R116, R3, 0x4, R116 ;  /* 0x0000000403747825 */ /* 0x000fc600078e0274 */
[----:B------:R-:W-:Y:S01]  /*4ad0*/  LDGSTS.E [R60+0x1e800], desc[UR18][R106.64], P2 ;  /* 0x1e8000006a3c7fae */ /* 0x000fe200091a1012 */
[----:B------:R-:W-:-:S03]  /*4ae0*/  IMAD.WIDE R118, R3, 0x4, R118 ;  /* 0x0000000403767825 */ /* 0x000fc600078e0276 */
[----:B------:R-:W-:Y:S01]  /*4af0*/  LDGSTS.E [R60+0x1ec00], desc[UR18][R108.64], P2 ;  /* 0x1ec000006c3c7fae */ /* 0x000fe200091a1012 */
[----:B------:R-:W-:-:S03]  /*4b00*/  IMAD.WIDE R120, R3, 0x4, R120 ;  /* 0x0000000403787825 */ /* 0x000fc600078e0278 */
[----:B------:R-:W-:Y:S01]  /*4b10*/  LDGSTS.E [R60+0x1f000], desc[UR18][R112.64], P2 ;  /* 0x1f000000703c7fae */ /* 0x000fe200091a1012 */
[----:B------:R-:W-:-:S03]  /*4b20*/  IMAD.WIDE R122, R3, 0x4, R122 ;  /* 0x00000004037a7825 */ /* 0x000fc600078e027a */
[----:B------:R1:W-:Y:S01]  /*4b30*/  LDGSTS.E [R60+0x1f400], desc[UR18][R116.64], P2 ;  /* 0x1f400000743c7fae */ /* 0x0003e200091a1012 */
[----:B--2---:R-:W-:-:S03]  /*4b40*/  IMAD.WIDE R124, R3, 0x4, R124 ;  /* 0x00000004037c7825 */ /* 0x004fc600078e027c */
[----:B------:R2:W-:Y:S01]  /*4b50*/  LDGSTS.E [R60+0x1f800], desc[UR18][R118.64], P2 ;  /* 0x1f800000763c7fae */ /* 0x0005e200091a1012 */
[----:B---3--:R-:W-:-:S03]  /*4b60*/  IMAD.WIDE R126, R3, 0x4, R126 ;  /* 0x00000004037e7825 */ /* 0x008fc600078e027e */
[----:B------:R3:W-:Y:S01]  /*4b70*/  LDGSTS.E [R60+0x1fc00], desc[UR18][R120.64], P2 ;  /* 0x1fc00000783c7fae */ /* 0x0007e200091a1012 */
[----:B------:R-:W-:-:S03]  /*4b80*/  IMAD.WIDE R128, R3, 0x4, R128 ;  /* 0x0000000403807825 */ /* 0x000fc600078e0280 */
[----:B------:R2:W-:Y:S01]  /*4b90*/  LDGSTS.E [R62+0x1e200], desc[UR18][R122.64], P2 ;  /* 0x1e2000007a3e7fae */ /* 0x0005e200091a1012 */
[----:B-1----:R-:W-:-:S03]  /*4ba0*/  IMAD.WIDE R130, R3, 0x4, R130 ;  /* 0x0000000403827825 */ /* 0x002fc600078e0282 */
[----:B------:R1:W-:Y:S01]  /*4bb0*/  LDGSTS.E [R62+0x1e600], desc[UR18][R124.64], P2 ;  /* 0x1e6000007c3e7fae */ /* 0x0003e200091a1012 */
[----:B----4-:R-:W-:-:S03]  /*4bc0*/  IMAD.WIDE R132, R3, 0x4, R132 ;  /* 0x0000000403847825 */ /* 0x010fc600078e0284 */
[----:B------:R4:W-:Y:S01]  /*4bd0*/  LDGSTS.E [R62+0x1ea00], desc[UR18][R126.64], P2 ;  /* 0x1ea000007e3e7fae */ /* 0x0009e200091a1012 */
[----:B------:R-:W-:-:S03]  /*4be0*/  IMAD.WIDE R134, R3, 0x4, R134 ;  /* 0x0000000403867825 */ /* 0x000fc600078e0286 */
[----:B------:R1:W-:Y:S01]  /*4bf0*/  LDGSTS.E [R62+0x1ee00], desc[UR18][R128.64], P2 ;  /* 0x1ee00000803e7fae */ /* 0x0003e200091a1012 */
[----:B------:R-:W-:-:S03]  /*4c00*/  IMAD.WIDE R136, R3, 0x4, R136 ;  /* 0x0000000403887825 */ /* 0x000fc600078e0288 */
[----:B------:R1:W-:Y:S01]  /*4c10*/  LDGSTS.E [R62+0x1f200], desc[UR18][R130.64], P2 ;  /* 0x1f200000823e7fae */ /* 0x0003e200091a1012 */
[C---:B------:R-:W-:Y:S02]  /*4c20*/  VIADD R66, R43.reuse, 0xffffff7f ;  /* 0xffffff7f2b427836 */ /* 0x040fe40000000000 */
[C---:B------:R-:W-:Y:S01]  /*4c30*/  VIADD R64, R43.reuse, 0xffffff7b ;  /* 0xffffff7b2b407836 */ /* 0x040fe20000000000 */
[----:B------:R-:W-:Y:S01]  /*4c40*/  LDGSTS.E [R62+0x1f600], desc[UR18][R132.64], P2 ;  /* 0x1f600000843e7fae */ /* 0x000fe200091a1012 */
[C---:B------:R-:W-:Y:S01]  /*4c50*/  VIADD R70, R43.reuse, 0xffffff7d ;  /* 0xffffff7d2b467836 */ /* 0x040fe20000000000 */
[----:B------:R-:W-:Y:S01]  /*4c60*/  ISETP.GE.U32.AND P3, PT, R66, 0x7fffff60, PT ;  /* 0x7fffff604200780c */ /* 0x000fe20003f66070 */
[C---:B------:R-:W-:Y:S01]  /*4c70*/  VIADD R66, R43.reuse, 0xffffff7e ;  /* 0xffffff7e2b427836 */ /* 0x040fe20000000000 */
[----:B------:R-:W-:Y:S01]  /*4c80*/  LDGSTS.E [R62+0x1fa00], desc[UR18][R134.64], P2 ;  /* 0x1fa00000863e7fae */ /* 0x000fe200091a1012 */
[----:B------:R-:W-:Y:S01]  /*4c90*/  VIADD R72, R43, 0xffffff7c ;  /* 0xffffff7c2b487836 */ /* 0x000fe20000000000 */
[----:B------:R-:W-:Y:S01]  /*4ca0*/  ISETP.GE.U32.AND P1, PT, R70, 0x7fffff5e, PT ;  /* 0x7fffff5e4600780c */ /* 0x000fe20003f26070 */
[----:B-----5:R-:W-:Y:S01]  /*4cb0*/  IMAD.WIDE R144, R81, 0x4, R144 ;  /* 0x0000000451907825 */ /* 0x020fe200078e0290 */
[----:B------:R-:W-:Y:S01]  /*4cc0*/  LDGSTS.E [R62+0x1fe00], desc[UR18][R136.64], P2 ;  /* 0x1fe00000883e7fae */ /* 0x000fe200091a1012 */
[----:B------:R-:W-:-:S02]  /*4cd0*/  ISETP.GE.U32.AND P5, PT, R66, 0x7fffff5f, PT ;  /* 0x7fffff5f4200780c */ /* 0x000fc40003fa6070 */
[----:B------:R-:W-:Y:S01]  /*4ce0*/  ISETP.GE.U32.AND P2, PT, R64, 0x7fffff5c, PT ;  /* 0x7fffff5c4000780c */ /* 0x000fe20003f46070 */
[----:B------:R-:W0:Y:S01]  /*4cf0*/  LDGDEPBAR ;  /* 0x00000000000079af */ /* 0x000e220000000000 */
[----:B------:R-:W-:Y:S01]  /*4d00*/  VIADD R64, R43, 0xffffff7a ;  /* 0xffffff7a2b407836 */ /* 0x000fe20000000000 */
[----:B------:R-:W-:Y:S01]  /*4d10*/  SEL R66, R74, RZ, P4 ;  /* 0x000000ff4a427207 */ /* 0x000fe20002000000 */
[C---:B------:R-:W-:Y:S01]  /*4d20*/  IMAD.WIDE R142, R81.reuse, 0x4, R142 ;  /* 0x00000004518e7825 */ /* 0x040fe200078e028e */
[----:B------:R-:W-:Y:S01]  /*4d30*/  BAR.SYNC.DEFER_BLOCKING 0x0 ;  /* 0x0000000000007b1d */ /* 0x000fe20000010000 */
[----:B------:R-:W-:Y:S02]  /*4d40*/  ISETP.GE.U32.AND P4, PT, R72, 0x7fffff5d, PT ;  /* 0x7fffff5d4800780c */ /* 0x000fe40003f86070 */
[----:B------:R-:W-:Y:S01]  /*4d50*/  IMAD.WIDE R138, R81, 0x4, R138 ;  /* 0x00000004518a7825 */ /* 0x000fe200078e028a */
[----:B------:R-:W-:-:S03]  /*4d60*/  SHF.L.U64.HI R74, R3, 0x2, R76 ;  /* 0x00000002034a7819 */ /* 0x000fc6000001024c */
[----:B------:R-:W-:-:S04]  /*4d70*/  IMAD.WIDE R140, R81, 0x4, R140 ;  /* 0x00000004518c7825 */ /* 0x000fc800078e028c */
[----:B------:R-:W-:Y:S02]  /*4d80*/  VIADD R70, R43, 0xffffff78 ;  /* 0xffffff782b467836 */ /* 0x000fe40000000000 */
        /* <DEDUP_REMOVED lines=19> */
[----:B------:R-:W-:Y:S01]  /*4ec0*/  LDGSTS.E [R79+0x10010], desc[UR18][R114.64], !P2 ;  /* 0x10010000724f7fae */ /* 0x000fe2000d1a1012 */
[----:B------:R-:W-:-:S02]  /*4ed0*/  VIADD R64, R43, 0xffffff76 ;  /* 0xffffff762b407836 */ /* 0x000fc40000000000 */
[----:B------:R-:W-:Y:S01]  /*4ee0*/  IMAD.WIDE R86, R81, 0x4, R86 ;  /* 0x0000000451567825 */ /* 0x000fe200078e0256 */
[----:B------:R-:W-:Y:S01]  /*4ef0*/  LDGSTS.E [R79+0x10014], desc[UR18][R110.64], !P3 ;  /* 0x100140006e4f7fae */ /* 0x000fe2000d9a1012 */
[----:B------:R-:W-:Y:S02]  /*4f00*/  ISETP.GE.U32.AND P3, PT, R70, 0x7fffff56, PT ;  /* 0x7fffff564600780c */ /* 0x000fe40003f66070 */
[----:B------:R-:W-:Y:S01]  /*4f10*/  ISETP.GE.U32.AND P2, PT, R64, 0x7fffff57, PT ;  /* 0x7fffff574000780c */ /* 0x000fe20003f46070 */
[C---:B------:R-:W-:Y:S01]  /*4f20*/  VIADD R64, R43.reuse, 0xffffff74 ;  /* 0xffffff742b407836 */ /* 0x040fe20000000000 */
[----:B------:R-:W-:Y:S01]  /*4f30*/  LDGSTS.E [R79+0x10018], desc[UR18][R92.64], !P5 ;  /* 0x100180005c4f7fae */ /* 0x000fe2000e9a1012 */
[----:B------:R-:W-:Y:S02]  /*4f40*/  VIADD R70, R43, 0xffffff72 ;  /* 0xffffff722b467836 */ /* 0x000fe40000000000 */
[----:B------:R-:W-:Y:S01]  /*4f50*/  IMAD.WIDE R84, R81, 0x4, R84 ;  /* 0x0000000451547825 */ /* 0x000fe200078e0254 */
[----:B------:R-:W-:Y:S01]  /*4f60*/  ISETP.GE.U32.AND P5, PT, R64, 0x7fffff55, PT ;  /* 0x7fffff554000780c */ /* 0x000fe20003fa6070 */
[----:B------:R-:W-:Y:S02]  /*4f70*/  LDGSTS.E [R79+0x1001c], desc[UR18][R90.64], !P1 ;  /* 0x1001c0005a4f7fae */ /* 0x000fe4000c9a1012 */
[----:B------:R-:W-:-:S02]  /*4f80*/  VIADD R64, R43, 0xffffff73 ;  /* 0xffffff732b407836 */ /* 0x000fc40000000000 */
[----:B------:R-:W-:Y:S01]  /*4f90*/  LDGSTS.E [R79+0x10020], desc[UR18][R88.64], !P4 ;  /* 0x10020000584f7fae */ /* 0x000fe2000e1a1012 */
[----:B------:R-:W-:Y:S01]  /*4fa0*/  ISETP.GE.U32.AND P4, PT, R70, 0x7fffff53, PT ;  /* 0x7fffff534600780c */ /* 0x000fe20003f86070 */
[----:B------:R-:W-:Y:S01]  /*4fb0*/  IMAD.WIDE R82, R81, 0x4, R82 ;  /* 0x0000000451527825 */ /* 0x000fe200078e0252 */
[----:B------:R-:W-:Y:S01]  /*4fc0*/  ISETP.GE.U32.AND P1, PT, R64, 0x7fffff54, PT ;  /* 0x7fffff544000780c */ /* 0x000fe20003f26070 */
[----:B------:R-:W-:Y:S02]  /*4fd0*/  LDGSTS.E [R79+0x10024], desc[UR18][R86.64], !P2 ;  /* 0x10024000564f7fae */ /* 0x000fe4000d1a1012 */
[----:B------:R-:W-:Y:S02]  /*4fe0*/  VIADD R64, R43, 0xffffff71 ;  /* 0xffffff712b407836 */ /* 0x000fe40000000000 */
[----:B------:R-:W-:Y:S01]  /*4ff0*/  LDGSTS.E [R79+0x10028], desc[UR18][R84.64], !P3 ;  /* 0x10028000544f7fae */ /* 0x000fe2000d9a1012 */
[----:B------:R-:W-:Y:S02]  /*5000*/  IMAD.WIDE R34, R81, 0x4, R34 ;  /* 0x0000000451227825 */ /* 0x000fe400078e0222 */
[----:B------:R-:W-:Y:S01]  /*5010*/  ISETP.GE.U32.AND P2, PT, R64, 0x7fffff52, PT ;  /* 0x7fffff524000780c */ /* 0x000fe20003f46070 */
[----:B------:R-:W-:Y:S01]  /*5020*/  LDGSTS.E [R79+0x1002c], desc[UR18][R82.64], !P5 ;  /* 0x1002c000524f7fae */ /* 0x000fe2000e9a1012 */
[----:B------:R-:W-:-:S02]  /*5030*/  VIADD R64, R43, 0xffffff70 ;  /* 0xffffff702b407836 */ /* 0x000fc40000000000 */
[----:B------:R-:W-:Y:S01]  /*5040*/  VIADD R70, R43, 0xffffff6f ;  /* 0xffffff6f2b467836 */ /* 0x000fe20000000000 */
[----:B------:R1:W-:Y:S01]  /*5050*/  LDGSTS.E [R79+0x10030], desc[UR18][R34.64], !P1 ;  /* 0x10030000224f7fae */ /* 0x0003e2000c9a1012 */
[----:B------:R-:W-:Y:S01]  /*5060*/  IMAD.WIDE R32, R81, 0x4, R32 ;  /* 0x0000000451207825 */ /* 0x000fe200078e0220 */
[----:B------:R-:W-:Y:S02]  /*5070*/  ISETP.GE.U32.AND P3, PT, R64, 0x7fffff51, PT ;  /* 0x7fffff514000780c */ /* 0x000fe40003f66070 */
[----:B------:R-:W-:Y:S01]  /*5080*/  ISETP.GE.U32.AND P5, PT, R70, 0x7fffff50, PT ;  /* 0x7fffff504600780c */ /* 0x000fe20003fa6070 */
[----:B------:R-:W-:Y:S01]  /*5090*/  VIADD R64, R43, 0xffffff6e ;  /* 0xffffff6e2b407836 */ /* 0x000fe20000000000 */
[----:B------:R-:W-:Y:S01]  /*50a0*/  LDGSTS.E [R79+0x10034], desc[UR18][R32.64], !P4 ;  /* 0x10034000204f7fae */ /* 0x000fe2000e1a1012 */
[----:B------:R-:W-:-:S03]  /*50b0*/  IMAD.WIDE R30, R81, 0x4, R30 ;  /* 0x00000004511e7825 */ /* 0x000fc600078e021e */
[----:B------:R-:W-:Y:S01]  /*50c0*/  ISETP.GE.U32.AND P1, PT, R64, 0x7fffff4f, PT ;  /* 0x7fffff4f4000780c */ /* 0x000fe20003f26070 */
[----:B------:R-:W-:Y:S01]  /*50d0*/  VIADD R64, R43, 0xffffff6d ;  /* 0xffffff6d2b407836 */ /* 0x000fe20000000000 */
[----:B------:R-:W-:Y:S01]  /*50e0*/  LDGSTS.E [R79+0x10038], desc[UR18][R30.64], !P2 ;  /* 0x100380001e4f7fae */ /* 0x000fe2000d1a1012 */
[----:B------:R-:W-:-:S03]  /*50f0*/  IMAD.WIDE R28, R81, 0x4, R28 ;  /* 0x00000004511c7825 */ /* 0x000fc600078e021c */
[----:B------:R-:W-:Y:S01]  /*5100*/  ISETP.GE.U32.AND P4, PT, R64, 0x7fffff4e, PT ;  /* 0x7fffff4e4000780c */ /* 0x000fe20003f86070 */
[C---:B------:R-:W-:Y:S01]  /*5110*/  VIADD R64, R43.reuse, 0xffffff6b ;  /* 0xffffff6b2b407836 */ /* 0x040fe20000000000 */
[----:B------:R-:W-:Y:S01]  /*5120*/  LDGSTS.E [R79+0x1003c], desc[UR18][R28.64], !P3 ;  /* 0x1003c0001c4f7fae */ /* 0x000fe2000d9a1012 */
[----:B------:R-:W-:Y:S02]  /*5130*/  VIADD R70, R43, 0xffffff6c ;  /* 0xffffff6c2b467836 */ /* 0x000fe40000000000 */
[----:B------:R-:W-:Y:S01]  /*5140*/  IMAD.WIDE R26, R81, 0x4, R26 ;  /* 0x00000004511a7825 */ /* 0x000fe200078e021a */
[----:B------:R-:W-:Y:S02]  /*5150*/  ISETP.GE.U32.AND P3, PT, R64, 0x7fffff4c, PT ;  /* 0x7fffff4c4000780c */ /* 0x000fe40003f66070 */
[----:B------:R-:W-:Y:S01]  /*5160*/  ISETP.GE.U32.AND P2, PT, R70, 0x7fffff4d, PT ;  /* 0x7fffff4d4600780c */ /* 0x000fe20003f46070 */
[----:B------:R-:W-:Y:S01]  /*5170*/  VIADD R64, R43, 0xffffff6a ;  /* 0xffffff6a2b407836 */ /* 0x000fe20000000000 */
[----:B------:R-:W-:Y:S01]  /*5180*/  LDGSTS.E [R79+0x10040], desc[UR18][R26.64], !P5 ;  /* 0x100400001a4f7fae */ /* 0x000fe2000e9a1012 */
[----:B------:R-:W-:-:S03]  /*5190*/  IMAD.WIDE R24, R81, 0x4, R24 ;  /* 0x0000000451187825 */ /* 0x000fc600078e0218 */
[----:B------:R-:W-:Y:S01]  /*51a0*/  ISETP.GE.U32.AND P5, PT, R64, 0x7fffff4b, PT ;  /* 0x7fffff4b4000780c */ /* 0x000fe20003fa6070 */
[----:B------:R-:W-:Y:S01]  /*51b0*/  IMAD.WIDE R4, R81, 0x4, R4 ;  /* 0x0000000451047825 */ /* 0x000fe200078e0204 */
[----:B------:R-:W-:Y:S03]  /*51c0*/  LDGSTS.E [R79+0x10044], desc[UR18][R24.64], !P1 ;  /* 0x10044000184f7fae */ /* 0x000fe6000c9a1012 */
[C---:B------:R-:W-:Y:S01]  /*51d0*/  VIADD R64, R43.reuse, 0xffffff68 ;  /* 0xffffff682b407836 */ /* 0x040fe20000000000 */
[----:B------:R-:W-:Y:S01]  /*51e0*/  LDGSTS.E [R79+0x10048], desc[UR18][R4.64], !P4 ;  /* 0x10048000044f7fae */ /* 0x000fe2000e1a1012 */
[----:B------:R-:W-:Y:S02]  /*51f0*/  VIADD R70, R43, 0xffffff69 ;  /* 0xffffff692b467836 */ /* 0x000fe40000000000 */
[----:B------:R-:W-:Y:S01]  /*5200*/  IMAD.WIDE R6, R81, 0x4, R6 ;  /* 0x0000000451067825 */ /* 0x000fe200078e0206 */
[----:B------:R-:W-:-:S02]  /*5210*/  ISETP.GE.U32.AND P4, PT, R64, 0x7fffff49, PT ;  /* 0x7fffff494000780c */ /* 0x000fc40003f86070 */
        /* <DEDUP_REMOVED lines=29> */
[C---:B------:R-:W-:Y:S01]  /*53f0*/  IMAD.WIDE R22, R81.reuse, 0x4, R22 ;  /* 0x0000000451167825 */ /* 0x040fe200078e0216 */
[----:B------:R-:W-:Y:S03]  /*5400*/  LDGSTS.E [R79+0x10068], desc[UR18][R20.64], !P5 ;  /* 0x10068000144f7fae */ /* 0x000fe6000e9a1012 */
[----:B------:R-:W-:Y:S01]  /*5410*/  IMAD.WIDE R94, R81, 0x4, R94 ;  /* 0x00000004515e7825 */ /* 0x000fe200078e025e */
[----:B------:R-:W-:Y:S03]  /*5420*/  LDGSTS.E [R79+0x1006c], desc[UR18][R22.64], !P1 ;  /* 0x1006c000164f7fae */ /* 0x000fe6000c9a1012 */
[----:B------:R-:W-:Y:S01]  /*5430*/  VIADD R147, R43, 0xffffff60 ;  /* 0xffffff602b937836 */ /* 0x000fe20000000000 */
[----:B------:R-:W-:Y:S01]  /*5440*/  LDGSTS.E [R79+0x10070], desc[UR18][R94.64], !P4 ;  /* 0x100700005e4f7fae */ /* 0x000fe2000e1a1012 */
[----:B------:R-:W-:-:S03]  /*5450*/  IMAD.WIDE R96, R81, 0x4, R96 ;  /* 0x0000000451607825 */ /* 0x000fc600078e0260 */
[----:B------:R-:W-:Y:S01]  /*5460*/  ISETP.GE.U32.AND P5, PT, R147, 0x7fffff41, PT ;  /* 0x7fffff419300780c */ /* 0x000fe20003fa6070 */
[C---:B------:R-:W-:Y:S01]  /*5470*/  IMAD.WIDE R98, R81.reuse, 0x4, R98 ;  /* 0x0000000451627825 */ /* 0x040fe200078e0262 */
[----:B------:R-:W-:Y:S01]  /*5480*/  LDGSTS.E [R79+0x10074], desc[UR18][R96.64], !P2 ;  /* 0x10074000604f7fae */ /* 0x000fe2000d1a1012 */
[----:B------:R-:W-:Y:S02]  /*5490*/  ISETP.GE.AND P1, PT, R40, R147, PT ;  /* 0x000000932800720c */ /* 0x000fe40003f26270 */
[----:B------:R-:W-:Y:S01]  /*54a0*/  IMAD.WIDE R152, R81, 0x4, R100 ;  /* 0x0000000451987825 */ /* 0x000fe200078e0264 */
[----:B------:R-:W-:Y:S01]  /*54b0*/  LDGSTS.E [R79+0x10078], desc[UR18][R98.64], !P3 ;  /* 0x10078000624f7fae */ /* 0x000fe2000d9a1012 */
[----:B------:R-:W-:Y:S02]  /*54c0*/  ISETP.NE.U32.AND P3, PT, R66, RZ, PT ;  /* 0x000000ff4200720c */ /* 0x000fe40003f65070 */
[----:B------:R-:W-:-:S04]  /*54d0*/  IMAD.WIDE R102, R3, 0x4, R102 ;  /* 0x0000000403667825 */ /* 0x000fc800078e0266 */
[C---:B------:R-:W-:Y:S01]  /*54e0*/  IMAD.WIDE R104, R3.reuse, 0x4, R104 ;  /* 0x0000000403687825 */ /* 0x040fe200078e0268 */
[----:B------:R-:W-:Y:S03]  /*54f0*/  LDGSTS.E [R79+0x1007c], desc[UR18][R152.64], !P5 ;  /* 0x1007c000984f7fae */ /* 0x000fe6000e9a1012 */
[C---:B------:R-:W-:Y:S01]  /*5500*/  IMAD.WIDE R146, R3.reuse, 0x4, R106 ;  /* 0x0000000403927825 */ /* 0x040fe200078e026a */
[----:B------:R-:W0:Y:S03]  /*5510*/  LDGDEPBAR ;  /* 0x00000000000079af */ /* 0x000e260000000000 */
[C---:B------:R-:W-:Y:S01]  /*5520*/  IMAD.WIDE R148, R3.reuse, 0x4, R108 ;  /* 0x0000000403947825 */ /* 0x040fe200078e026c */
[----:B------:R-:W-:Y:S03]  /*5530*/  LDGSTS.E [R60+0x20000], desc[UR18][R102.64], P3 ;  /* 0x20000000663c7fae */ /* 0x000fe600099a1012 */
[C---:B------:R-:W-:Y:S01]  /*5540*/  IMAD.WIDE R150, R3.reuse, 0x4, R112 ;  /* 0x0000000403967825 */ /* 0x040fe200078e0270 */
[----:B------:R-:W-:Y:S03]  /*5550*/  LDGSTS.E [R60+0x20400], desc[UR18][R104.64], P3 ;  /* 0x20400000683c7fae */ /* 0x000fe600099a1012 */
[C---:B------:R-:W-:Y:S01]  /*5560*/  IMAD.WIDE R116, R3.reuse, 0x4, R116 ;  /* 0x0000000403747825 */ /* 0x040fe200078e0274 */
[----:B------:R-:W-:Y:S03]  /*5570*/  LDGSTS.E [R60+0x20800], desc[UR18][R146.64], P3 ;  /* 0x20800000923c7fae */ /* 0x000fe600099a1012 */
[C---:B--2---:R-:W-:Y:S01]  /*5580*/  IMAD.WIDE R118, R3.reuse, 0x4, R118 ;  /* 0x0000000403767825 */ /* 0x044fe200078e0276 */
[----:B------:R-:W-:Y:S03]  /*5590*/  LDGSTS.E [R60+0x20c00], desc[UR18][R148.64], P3 ;  /* 0x20c00000943c7fae */ /* 0x000fe600099a1012 */
[C---:B---3--:R-:W-:Y:S01]  /*55a0*/  IMAD.WIDE R120, R3.reuse, 0x4, R120 ;  /* 0x0000000403787825 */ /* 0x048fe200078e0278 */
[----:B------:R-:W-:Y:S03]  /*55b0*/  LDGSTS.E [R60+0x21000], desc[UR18][R150.64], P3 ;  /* 0x21000000963c7fae */ /* 0x000fe600099a1012 */
[C---:B------:R-:W-:Y:S01]  /*55c0*/  IMAD.WIDE R122, R3.reuse, 0x4, R122 ;  /* 0x00000004037a7825 */ /* 0x040fe200078e027a */
[----:B------:R-:W-:Y:S03]  /*55d0*/  LDGSTS.E [R60+0x21400], desc[UR18][R116.64], P3 ;  /* 0x21400000743c7fae */ /* 0x000fe600099a1012 */
[C---:B-1----:R-:W-:Y:S01]  /*55e0*/  IMAD.WIDE R124, R3.reuse, 0x4, R124 ;  /* 0x00000004037c7825 */ /* 0x042fe200078e027c */
[----:B------:R-:W-:Y:S03]  /*55f0*/  LDGSTS.E [R60+0x21800], desc[UR18][R118.64], P3 ;  /* 0x21800000763c7fae */ /* 0x000fe600099a1012 */
[C---:B----4-:R-:W-:Y:S01]  /*5600*/  IMAD.WIDE R126, R3.reuse, 0x4, R126 ;  /* 0x00000004037e7825 */ /* 0x050fe200078e027e */
[----:B------:R-:W-:Y:S03]  /*5610*/  LDGSTS.E [R60+0x21c00], desc[UR18][R120.64], P3 ;  /* 0x21c00000783c7fae */ /* 0x000fe600099a1012 */
[C---:B------:R-:W-:Y:S01]  /*5620*/  IMAD.WIDE R128, R3.reuse, 0x4, R128 ;  /* 0x0000000403807825 */ /* 0x040fe200078e0280 */
[----:B------:R-:W-:Y:S03]  /*5630*/  LDGSTS.E [R62+0x20200], desc[UR18][R122.64], P3 ;  /* 0x202000007a3e7fae */ /* 0x000fe600099a1012 */
[----:B------:R-:W-:Y:S01]  /*5640*/  IMAD.WIDE R130, R3, 0x4, R130 ;  /* 0x0000000403827825 */ /* 0x000fe200078e0282 */
[----:B------:R-:W-:Y:S03]  /*5650*/  LDGSTS.E [R62+0x20600], desc[UR18][R124.64], P3 ;  /* 0x206000007c3e7fae */ /* 0x000fe600099a1012 */
[----:B------:R-:W-:Y:S01]  /*5660*/  IMAD.WIDE R112, R81, 0x4, R144 ;  /* 0x0000000451707825 */ /* 0x000fe200078e0290 */
[----:B------:R-:W-:Y:S03]  /*5670*/  LDGSTS.E [R62+0x20a00], desc[UR18][R126.64], P3 ;  /* 0x20a000007e3e7fae */ /* 0x000fe600099a1012 */
[C---:B-----5:R-:W-:Y:S01]  /*5680*/  IMAD.WIDE R144, R3.reuse, 0x4, R132 ;  /* 0x0000000403907825 */ /* 0x060fe200078e0284 */
[----:B------:R-:W-:Y:S03]  /*5690*/  LDGSTS.E [R62+0x20e00], desc[UR18][R128.64], P3 ;  /* 0x20e00000803e7fae */ /* 0x000fe600099a1012 */
[C---:B------:R-:W-:Y:S01]  /*56a0*/  IMAD.WIDE R154, R3.reuse, 0x4, R134 ;  /* 0x00000004039a7825 */ /* 0x040fe200078e0286 */
[----:B------:R-:W-:Y:S03]  /*56b0*/  LDGSTS.E [R62+0x21200], desc[UR18][R130.64], P3 ;  /* 0x21200000823e7fae */ /* 0x000fe600099a1012 */
[----:B------:R-:W-:Y:S01]  /*56c0*/  IMAD.WIDE R156, R3, 0x4, R136 ;  /* 0x00000004039c7825 */ /* 0x000fe200078e0288 */
[----:B------:R-:W-:Y:S03]  /*56d0*/  LDGSTS.E [R62+0x21600], desc[UR18][R144.64], P3 ;  /* 0x21600000903e7fae */ /* 0x000fe600099a1012 */
[C---:B------:R-:W-:Y:S01]  /*56e0*/  VIADD R64, R43.reuse, 0xffffff5f ;  /* 0xffffff5f2b407836 */ /* 0x040fe20000000000 */
[----:B------:R-:W-:Y:S01]  /*56f0*/  LDGSTS.E [R62+0x21a00], desc[UR18][R154.64], P3 ;  /* 0x21a000009a3e7fae */ /* 0x000fe200099a1012 */
[----:B------:R-:W-:-:S02]  /*5700*/  VIADD R70, R43, 0xffffff5e ;  /* 0xffffff5e2b467836 */ /* 0x000fc40000000000 */
[C---:B------:R-:W-:Y:S01]  /*5710*/  IMAD.WIDE R142, R81.reuse, 0x4, R142 ;  /* 0x00000004518e7825 */ /* 0x040fe200078e028e */
[----:B------:R-:W-:Y:S01]  /*5720*/  LDGSTS.E [R62+0x21e00], desc[UR18][R156.64], P3 ;  /* 0x21e000009c3e7fae */ /* 0x000fe200099a1012 */
[----:B------:R-:W-:Y:S02]  /*5730*/  ISETP.GE.U32.AND P4, PT, R64, 0x7fffff40, PT ;  /* 0x7fffff404000780c */ /* 0x000fe40003f86070 */
[----:B------:R-:W-:Y:S01]  /*5740*/  ISETP.GE.U32.AND P2, PT, R70, 0x7fffff3f, PT ;  /* 0x7fffff3f4600780c */ /* 0x000fe20003f46070 */
[----:B------:R-:W0:Y:S01]  /*5750*/  LDGDEPBAR ;  /* 0x00000000000079af */ /* 0x000e220000000000 */
[C---:B------:R-:W-:Y:S01]  /*5760*/  IMAD.SHL.U32 R64, R81.reuse, 0x4, RZ ;  /* 0x0000000451407824 */ /* 0x040fe200078e00ff */
[----:B------:R-:W-:Y:S01]  /*5770*/  SHF.R.S32.HI R70, RZ, 0x1f, R81 ;  /* 0x0000001fff467819 */ /* 0x000fe20000011451 */
[C---:B------:R-:W-:Y:S01]  /*5780*/  IMAD.WIDE R138, R81.reuse, 0x4, R138 ;  /* 0x00000004518a7825 */ /* 0x040fe200078e028a */
[----:B------:R-:W-:Y:S02]  /*5790*/  BAR.SYNC.DEFER_BLOCKING 0x0 ;  /* 0x0000000000007b1d */ /* 0x000fe40000010000 */
[----:B------:R-:W-:Y:S01]  /*57a0*/  SHF.L.U64.HI R66, R81, 0x2, R70 ;  /* 0x0000000251427819 */ /* 0x000fe20000010246 */
[----:B------:R-:W-:Y:S01]  /*57b0*/  VIADD R72, R43, 0xffffff5d ;  /* 0xffffff5d2b487836 */ /* 0x000fe20000000000 */
[----:B------:R-:W-:Y:S01]  /*57c0*/  IADD3 R100, P5, PT, R112, R64, RZ ;  /* 0x0000004070647210 */ /* 0x000fe20007fbe0ff */
[----:B------:R-:W-:-:S03]  /*57d0*/  IMAD.WIDE R140, R81, 0x4, R140 ;  /* 0x00000004518c7825 */ /* 0x000fc600078e028c */
[----:B------:R-:W-:Y:S01]  /*57e0*/  ISETP.GE.U32.AND P3, PT, R72, 0x7fffff3e, PT ;  /* 0x7fffff3e4800780c */ /* 0x000fe20003f66070 */
[----:B------:R-:W-:Y:S01]  /*57f0*/  IMAD.X R101, R113, 0x1, R66, P5 ;  /* 0x0000000171657824 */ /* 0x000fe200028e0642 */
[----:B------:R-:W-:Y:S01]  /*5800*/  IADD3 R106, P5, PT, R142, R64, RZ ;  /* 0x000000408e6a7210 */ /* 0x000fe20007fbe0ff */
[----:B------:R-:W-:Y:S02]  /*5810*/  VIADD R72, R43, 0xffffff5c ;  /* 0xffffff5c2b487836 */ /* 0x000fe40000000000 */
[----:B------:R-:W-:-:S04]  /*5820*/  IMAD.WIDE R132, R81, 0x4, R114 ;  /* 0x0000000451847825 */ /* 0x000fc800078e0272 */
[----:B------:R-:W-:Y:S01]  /*5830*/  IMAD.X R107, R143, 0x1, R66, P5 ;  /* 0x000000018f6b7824 */ /* 0x000fe200028e0642 */
[----:B------:R-:W-:Y:S01]  /*5840*/  IADD3 R108, P5, PT, R138, R64, RZ ;  /* 0x000000408a6c7210 */ /* 0x000fe20007fbe0ff */
[----:B------:R-:W-:-:S04]  /*5850*/  IMAD.WIDE R134, R81, 0x4, R110 ;  /* 0x0000000451867825 */ /* 0x000fc800078e026e */
[----:B------:R-:W-:Y:S01]  /*5860*/  IMAD.X R109, R139, 0x1, R66, P5 ;  /* 0x000000018b6d7824 */ /* 0x000fe200028e0642 */
[----:B------:R-:W-:Y:S01]  /*5870*/  @!PT LDS RZ, [RZ] ;  /* 0x00000000fffff984 */ /* 0x000fe20000000800 */
[----:B------:R-:W-:Y:S01]  /*5880*/  @!PT LDS RZ, [RZ] ;  /* 0x00000000fffff984 */ /* 0x000fe20000000800 */
[----:B------:R-:W-:Y:S01]  /*5890*/  @!PT LDS RZ, [RZ] ;  /* 0x00000000fffff984 */ /* 0x000fe20000000800 */
[----:B------:R1:W-:Y:S01]  /*58a0*/  LDGSTS.E [R79+0x14000], desc[UR18][R112.64], !P4 ;  /* 0x14000000704f7fae */ /* 0x0003e2000e1a1012 */
[----:B------:R-:W-:Y:S01]  /*58b0*/  ISETP.GE.U32.AND P4, PT, R72, 0x7fffff3d, PT ;  /* 0x7fffff3d4800780c */ /* 0x000fe20003f86070 */
[----:B------:R-:W-:Y:S02]  /*58c0*/  VIADD R72, R43, 0xffffff5b ;  /* 0xffffff5b2b487836 */ /* 0x000fe40000000000 */
[----:B------:R-:W-:Y:S01]  /*58d0*/  LDGSTS.E [R79+0x14004], desc[UR18][R142.64], !P2 ;  /* 0x140040008e4f7fae */ /* 0x000fe2000d1a1012 */
[----:B------:R-:W-:Y:S02]  /*58e0*/  IMAD.WIDE R136, R81, 0x4, R92 ;  /* 0x0000000451887825 */ /* 0x000fe400078e025c */
[----:B------:R-:W-:Y:S01]  /*58f0*/  ISETP.GE.U32.AND P2, PT, R72, 0x7fffff3c, PT ;  /* 0x7fffff3c4800780c */ /* 0x000fe20003f46070 */
[----:B------:R2:W-:Y:S01]  /*5900*/  LDGSTS.E [R79+0x14008], desc[UR18][R138.64], !P3 ;  /* 0x140080008a4f7fae */ /* 0x0005e2000d9a1012 */
[----:B------:R-:W-:-:S02]  /*5910*/  VIADD R72, R43, 0xffffff5a ;  /* 0xffffff5a2b487836 */ /* 0x000fc40000000000 */
[----:B------:R-:W-:Y:S01]  /*5920*/  IMAD.WIDE R34, R81, 0x4, R34 ;  /* 0x0000000451227825 */ /* 0x000fe200078e0222 */
[-C--:B-1----:R-:W-:Y:S02]  /*5930*/  IADD3 R112, P5, PT, R140, R64.reuse, RZ ;  /* 0x000000408c707210 */ /* 0x082fe40007fbe0ff */
[----:B------:R-:W-:Y:S01]  /*5940*/  ISETP.GE.U32.AND P3, PT, R72, 0x7fffff3b, PT ;  /* 0x7fffff3b4800780c */ /* 0x000fe20003f66070 */
[----:B------:R-:W-:Y:S01]  /*5950*/  VIADD R72, R43, 0xffffff59 ;  /* 0xffffff592b487836 */ /* 0x000fe20000000000 */
[----:B------:R-:W-:Y:S01]  /*5960*/  LDGSTS.E [R79+0x1400c], desc[UR18][R140.64], !P4 ;  /* 0x1400c0008c4f7fae */ /* 0x000fe2000e1a1012 */
[----:B------:R-:W-:Y:S01]  /*5970*/  IMAD.X R113, R141, 0x1, R66, P5 ;  /* 0x000000018d717824 */ /* 0x000fe200028e0642 */
[-C--:B------:R-:W-:Y:S01]  /*5980*/  IADD3 R114, P5, PT, R132, R64.reuse, RZ ;  /* 0x0000004084727210 */ /* 0x080fe20007fbe0ff */
[----:B------:R-:W-:Y:S01]  /*5990*/  IMAD.WIDE R32, R81, 0x4, R32 ;  /* 0x0000000451207825 */ /* 0x000fe200078e0220 */
[----:B------:R-:W-:Y:S01]  /*59a0*/  ISETP.GE.U32.AND P4, PT, R72, 0x7fffff3a, PT ;  /* 0x7fffff3a4800780c */ /* 0x000fe20003f86070 */
[----:B------:R1:W-:Y:S02]  /*59b0*/  LDGSTS.E [R79+0x14010], desc[UR18][R132.64], !P2 ;  /* 0x14010000844f7fae */ /* 0x0003e4000d1a1012 */
[----:B------:R-:W-:Y:S01]  /*59c0*/  IMAD.X R115, R133, 0x1, R66, P5 ;  /* 0x0000000185737824 */ /* 0x000fe200028e0642 */
[----:B------:R-:W-:Y:S01]  /*59d0*/  IADD3 R110, P5, PT, R134, R64, RZ ;  /* 0x00000040866e7210 */ /* 0x000fe20007fbe0ff */
[----:B--2---:R-:W-:-:S02]  /*59e0*/  IMAD.WIDE R138, R81, 0x4, R90 ;  /* 0x00000004518a7825 */ /* 0x004fc400078e025a */
[----:B------:R2:W-:Y:S02]  /*59f0*/  LDGSTS.E [R79+0x14014], desc[UR18][R134.64], !P3 ;  /* 0x14014000864f7fae */ /* 0x0005e4000d9a1012 */
[----:B------:R-:W-:Y:S01]  /*5a00*/  IMAD.X R111, R135, 0x1, R66, P5 ;  /* 0x00000001876f7824 */ /* 0x000fe200028e0642 */
[-C--:B------:R-:W-:Y:S01]  /*5a10*/  IADD3 R92, P5, PT, R136, R64.reuse, RZ ;  /* 0x00000040885c7210 */ /* 0x080fe20007fbe0ff */
[----:B------:R-:W-:Y:S02]  /*5a20*/  VIADD R72, R43, 0xffffff58 ;  /* 0xffffff582b487836 */ /* 0x000fe40000000000 */
[----:B-1----:R-:W-:Y:S01]  /*5a30*/  IMAD.WIDE R132, R81, 0x4, R88 ;  /* 0x0000000451847825 */ /* 0x002fe200078e0258 */
[----:B------:R1:W-:Y:S02]  /*5a40*/  LDGSTS.E [R79+0x14018], desc[UR18][R136.64], !P4 ;  /* 0x14018000884f7fae */ /* 0x0003e4000e1a1012 */
[----:B------:R-:W-:Y:S01]  /*5a50*/  ISETP.GE.U32.AND P2, PT, R72, 0x7fffff39, PT ;  /* 0x7fffff394800780c */ /* 0x000fe20003f46070 */
[----:B------:R-:W-:Y:S01]  /*5a60*/  IMAD.X R93, R137, 0x1, R66, P5 ;  /* 0x00000001895d7824 */ /* 0x000fe200028e0642 */
[----:B------:R-:W-:Y:S01]  /*5a70*/  IADD3 R90, P5, PT, R138, R64, RZ ;  /* 0x000000408a5a7210 */ /* 0x000fe20007fbe0ff */
[----:B------:R-:W-:-:S02]  /*5a80*/  VIADD R72, R43, 0xffffff57 ;  /* 0xffffff572b487836 */ /* 0x000fc40000000000 */
[----:B--2---:R-:W-:-:S03]  /*5a90*/  IMAD.WIDE R134, R81, 0x4, R86 ;  /* 0x0000000451867825 */ /* 0x004fc600078e0256 */
[----:B------:R-:W-:Y:S01]  /*5aa0*/  ISETP.GE.U32.AND P3, PT, R72, 0x7fffff38, PT ;  /* 0x7fffff384800780c */ /* 0x000fe20003f66070 */
        /* <DEDUP_REMOVED lines=9> */
[----:B------:R2:W-:Y:S01]  /*5b40*/  LDGSTS.E [R79+0x14020], desc[UR18][R132.64], !P3 ;  /* 0x14020000844f7fae */ /* 0x0005e2000d9a1012 */
[----:B------:R-:W-:Y:S02]  /*5b50*/  IMAD.WIDE R30, R81, 0x4, R30 ;  /* 0x00000004511e7825 */ /* 0x000fe400078e021e */
[----:B------:R-:W-:Y:S02]  /*5b60*/  ISETP.GE.U32.AND P2, PT, R72, 0x7fffff36, PT ;  /* 0x7fffff364800780c */ /* 0x000fe40003f46070 */
[----:B------:R-:W-:Y:S01]  /*5b70*/  IMAD.X R87, R135, 0x1, R66, P5 ;  /* 0x0000000187577824 */ /* 0x000fe200028e0642 */
[----:B------:R-:W-:Y:S01]  /*5b80*/  IADD3 R84, P5, PT, R136, R64, RZ ;  /* 0x0000004088547210 */ /* 0x000fe20007fbe0ff */
[----:B-1----:R-:W-:Y:S01]  /*5b90*/  IMAD.WIDE R138, R81, 0x4, R82 ;  /* 0x00000004518a7825 */ /* 0x002fe200078e0252 */
[----:B------:R1:W-:Y:S03]  /*5ba0*/  LDGSTS.E [R79+0x14024], desc[UR18][R134.64], !P4 ;  /* 0x14024000864f7fae */ /* 0x0003e6000e1a1012 */
[----:B------:R-:W-:-:S02]  /*5bb0*/  VIADD R72, R43, 0xffffff54 ;  /* 0xffffff542b487836 */ /* 0x000fc40000000000 */
[----:B------:R-:W-:Y:S01]  /*5bc0*/  IMAD.X R85, R137, 0x1, R66, P5 ;  /* 0x0000000189557824 */ /* 0x000fe200028e0642 */
[-C--:B------:R-:W-:Y:S01]  /*5bd0*/  IADD3 R82, P5, PT, R138, R64.reuse, RZ ;  /* 0x000000408a527210 */ /* 0x080fe20007fbe0ff */
[----:B------:R-:W-:Y:S01]  /*5be0*/  IMAD.WIDE R28, R81, 0x4, R28 ;  /* 0x00000004511c7825 */ /* 0x000fe200078e021c */
[----:B------:R-:W-:Y:S01]  /*5bf0*/  ISETP.GE.U32.AND P3, PT, R72, 0x7fffff35, PT ;  /* 0x7fffff354800780c */ /* 0x000fe20003f66070 */
[----:B------:R3:W-:Y:S02]  /*5c00*/  LDGSTS.E [R79+0x14028], desc[UR18][R136.64], !P2 ;  /* 0x14028000884f7fae */ /* 0x0007e4000d1a1012 */
[----:B------:R-:W-:Y:S02]  /*5c10*/  VIADD R72, R43, 0xffffff53 ;  /* 0xffffff532b487836 */ /* 0x000fe40000000000 */
[----:B------:R-:W-:Y:S01]  /*5c20*/  IMAD.X R83, R139, 0x1, R66, P5 ;  /* 0x000000018b537824 */ /* 0x000fe200028e0642 */
[----:B--2---:R-:W-:Y:S01]  /*5c30*/  IADD3 R132, P5, PT, R34, R64, RZ ;  /* 0x0000004022847210 */ /* 0x004fe20007fbe0ff */
[----:B------:R-:W-:Y:S01]  /*5c40*/  IMAD.WIDE R26, R81, 0x4, R26 ;  /* 0x00000004511a7825 */ /* 0x000fe200078e021a */
[----:B------:R-:W-:-:S03]  /*5c50*/  ISETP.GE.U32.AND P4, PT, R72, 0x7fffff34, PT ;  /* 0x7fffff344800780c */ /* 0x000fc60003f86070 */
[----:B------:R-:W-:Y:S02]  /*5c60*/  VIADD R72, R43, 0xffffff52 ;  /* 0xffffff522b487836 */ /* 0x000fe40000000000 */
[--C-:B------:R-:W-:Y:S01]  /*5c70*/  IMAD.X R133, R35, 0x1, R66.reuse, P5 ;  /* 0x0000000123857824 */ /* 0x100fe200028e0642 */
[-C--:B-1----:R-:W-:Y:S01]  /*5c80*/  IADD3 R134, P5, PT, R32, R64.reuse, RZ ;  /* 0x0000004020867210 */ /* 0x082fe20007fbe0ff */
[----:B------:R1:W-:Y:S01]  /*5c90*/  LDGSTS.E [R79+0x1402c], desc[UR18][R138.64], !P3 ;  /* 0x1402c0008a4f7fae */ /* 0x0003e2000d9a1012 */
[----:B------:R-:W-:Y:S01]  /*5ca0*/  ISETP.GE.U32.AND P2, PT, R72, 0x7fffff33, PT ;  /* 0x7fffff334800780c */ /* 0x000fe20003f46070 */
[----:B------:R-:W-:Y:S02]  /*5cb0*/  VIADD R72, R43, 0xffffff51 ;  /* 0xffffff512b487836 */ /* 0x000fe40000000000 */
[----:B------:R-:W-:Y:S01]  /*5cc0*/  IMAD.X R135, R33, 0x1, R66, P5 ;  /* 0x0000000121877824 */ /* 0x000fe200028e0642 */
[----:B---3--:R-:W-:Y:S01]  /*5cd0*/  IADD3 R136, P5, PT, R30, R64, RZ ;  /* 0x000000401e887210 */ /* 0x008fe20007fbe0ff */
[----:B------:R2:W-:Y:S01]  /*5ce0*/  LDGSTS.E [R79+0x14030], desc[UR18][R34.64], !P4 ;  /* 0x14030000224f7fae */ /* 0x0005e2000e1a1012 */
[----:B------:R-:W-:Y:S01]  /*5cf0*/  ISETP.GE.U32.AND P3, PT, R72, 0x7fffff32, PT ;  /* 0x7fffff324800780c */ /* 0x000fe20003f66070 */
[----:B------:R-:W-:-:S02]  /*5d00*/  VIADD R72, R43, 0xffffff50 ;  /* 0xffffff502b487836 */ /* 0x000fc40000000000 */
[----:B------:R-:W-:Y:S01]  /*5d10*/  IMAD.X R137, R31, 0x1, R66, P5 ;  /* 0x000000011f897824 */ /* 0x000fe200028e0642 */
[-C--:B-1----:R-:W-:Y:S01]  /*5d20*/  IADD3 R138, P5, PT, R28, R64.reuse, RZ ;  /* 0x000000401c8a7210 */ /* 0x082fe20007fbe0ff */
[----:B------:R-:W-:Y:S01]  /*5d30*/  IMAD.WIDE R24, R81, 0x4, R24 ;  /* 0x0000000451187825 */ /* 0x000fe200078e0218 */
[----:B------:R-:W-:Y:S01]  /*5d40*/  ISETP.GE.U32.AND P4, PT, R72, 0x7fffff31, PT ;  /* 0x7fffff314800780c */ /* 0x000fe20003f86070 */
[----:B------:R1:W-:Y:S02]  /*5d50*/  LDGSTS.E [R79+0x14034], desc[UR18][R32.64], !P2 ;  /* 0x14034000204f7fae */ /* 0x0003e4000d1a1012 */
[----:B------:R-:W-:Y:S02]  /*5d60*/  VIADD R72, R43, 0xffffff4f ;  /* 0xffffff4f2b487836 */ /* 0x000fe40000000000 */
[--C-:B------:R-:W-:Y:S01]  /*5d70*/  IMAD.X R139, R29, 0x1, R66.reuse, P5 ;  /* 0x000000011d8b7824 */ /* 0x100fe200028e0642 */
[-C--:B------:R-:W-:Y:S01]  /*5d80*/  IADD3 R140, P5, PT, R26, R64.reuse, RZ ;  /* 0x000000401a8c7210 */ /* 0x080fe20007fbe0ff */
[C---:B--2---:R-:W-:Y:S01]  /*5d90*/  VIADD R34, R43.reuse, 0xffffff4d ;  /* 0xffffff4d2b227836 */ /* 0x044fe20000000000 */
[----:B------:R-:W-:Y:S01]  /*5da0*/  ISETP.GE.U32.AND P2, PT, R72, 0x7fffff30, PT ;  /* 0x7fffff304800780c */ /* 0x000fe20003f46070 */
[----:B------:R-:W-:Y:S01]  /*5db0*/  VIADD R72, R43, 0xffffff4e ;  /* 0xffffff4e2b487836 */ /* 0x000fe20000000000 */
[----:B------:R2:W-:Y:S01]  /*5dc0*/  LDGSTS.E [R79+0x14038], desc[UR18][R30.64], !P3 ;  /* 0x140380001e4f7fae */ /* 0x0005e2000d9a1012 */
[----:B------:R-:W-:Y:S01]  /*5dd0*/  IMAD.X R141, R27, 0x1, R66, P5 ;  /* 0x000000011b8d7824 */ /* 0x000fe200028e0642 */
[----:B------:R-:W-:Y:S01]  /*5de0*/  IADD3 R142, P5, PT, R24, R64, RZ ;  /* 0x00000040188e7210 */ /* 0x000fe20007fbe0ff */
[----:B------:R-:W-:Y:S01]  /*5df0*/  IMAD.WIDE R4, R81, 0x4, R4 ;  /* 0x0000000451047825 */ /* 0x000fe200078e0204 */
[----:B------:R-:W-:Y:S01]  /*5e00*/  ISETP.GE.U32.AND P3, PT, R72, 0x7fffff2f, PT ;  /* 0x7fffff2f4800780c */ /* 0x000fe20003f66070 */
[----:B------:R3:W-:Y:S01]  /*5e10*/  LDGSTS.E [R79+0x1403c], desc[UR18][R28.64], !P4 ;  /* 0x1403c0001c4f7fae */ /* 0x0007e2000e1a1012 */
[----:B------:R-:W-:Y:S01]  /*5e20*/  ISETP.GE.U32.AND P4, PT, R34, 0x7fffff2e, PT ;  /* 0x7fffff2e2200780c */ /* 0x000fe20003f86070 */
[----:B-1----:R-:W-:-:S02]  /*5e30*/  VIADD R32, R43, 0xffffff4c ;  /* 0xffffff4c2b207836 */ /* 0x002fc40000000000 */
[----:B------:R-:W-:Y:S01]  /*5e40*/  IMAD.X R143, R25, 0x1, R66, P5 ;  /* 0x00000001198f7824 */ /* 0x000fe200028e0642 */
[-C--:B------:R-:W-:Y:S01]  /*5e50*/  IADD3 R158, P5, PT, R4, R64.reuse, RZ ;  /* 0x00000040049e7210 */ /* 0x080fe20007fbe0ff */
[----:B------:R-:W-:Y:S01]  /*5e60*/  IMAD.WIDE R6, R81, 0x4, R6 ;  /* 0x0000000451067825 */ /* 0x000fe200078e0206 */
[----:B------:R1:W-:Y:S01]  /*5e70*/  LDGSTS.E [R79+0x14040], desc[UR18][R26.64], !P2 ;  /* 0x140400001a4f7fae */ /* 0x0003e2000d1a1012 */
[----:B------:R-:W-:Y:S02]  /*5e80*/  ISETP.GE.U32.AND P2, PT, R32, 0x7fffff2d, PT ;  /* 0x7fffff2d2000780c */ /* 0x000fe40003f46070 */
[----:B--2---:R-:W-:Y:S02]  /*5e90*/  VIADD R30, R43, 0xffffff4b ;  /* 0xffffff4b2b1e7836 */ /* 0x004fe40000000000 */
[----:B------:R-:W-:Y:S01]  /*5ea0*/  IMAD.X R159, R5, 0x1, R66, P5 ;  /* 0x00000001059f7824 */ /* 0x000fe200028e0642 */
[----:B------:R-:W-:Y:S01]  /*5eb0*/  IADD3 R160, P5, PT, R6, R64, RZ ;  /* 0x0000004006a07210 */ /* 0x000fe20007fbe0ff */
[----:B---3--:R-:W-:Y:S01]  /*5ec0*/  VIADD R28, R43, 0xffffff4a ;  /* 0xffffff4a2b1c7836 */ /* 0x008fe20000000000 */
[----:B------:R2:W-:Y:S01]  /*5ed0*/  LDGSTS.E [R79+0x14044], desc[UR18][R24.64], !P3 ;  /* 0x14044000184f7fae */ /* 0x0005e2000d9a1012 */
[----:B------:R-:W-:Y:S01]  /*5ee0*/  IMAD.WIDE R8, R81, 0x4, R8 ;  /* 0x0000000451087825 */ /* 0x000fe200078e0208 */
[----:B------:R-:W-:-:S02]  /*5ef0*/  ISETP.GE.U32.AND P3, PT, R30, 0x7fffff2c, PT ;  /* 0x7fffff2c1e00780c */ /* 0x000fc40003f66070 */
[----:B------:R3:W-:Y:S01]  /*5f00*/  LDGSTS.E [R79+0x14048], desc[UR18][R4.64], !P4 ;  /* 0x14048000044f7fae */ /* 0x0007e2000e1a1012 */
[----:B------:R-:W-:Y:S01]  /*5f10*/  ISETP.GE.U32.AND P4, PT, R28, 0x7fffff2b, PT ;  /* 0x7fffff2b1c00780c */ /* 0x000fe20003f86070 */
[----:B------:R-:W-:Y:S01]  /*5f20*/  IMAD.X R161, R7, 0x1, R66, P5 ;  /* 0x0000000107a17824 */ /* 0x000fe200028e0642 */
[----:B------:R-:W-:Y:S01]  /*5f30*/  IADD3 R162, P5, PT, R8, R64, RZ ;  /* 0x0000004008a27210 */ /* 0x000fe20007fbe0ff */
[----:B-1----:R-:W-:Y:S01]  /*5f40*/  VIADD R26, R43, 0xffffff49 ;  /* 0xffffff492b1a7836 */ /* 0x002fe20000000000 */
[----:B------:R1:W-:Y:S01]  /*5f50*/  LDGSTS.E [R79+0x1404c], desc[UR18][R6.64], !P2 ;  /* 0x1404c000064f7fae */ /* 0x0003e2000d1a1012 */
[----:B------:R-:W-:-:S03]  /*5f60*/  IMAD.WIDE R10, R81, 0x4, R10 ;  /* 0x00000004510a7825 */ /* 0x000fc600078e020a */
[----:B------:R-:W-:Y:S01]  /*5f70*/  ISETP.GE.U32.AND P2, PT, R26, 0x7fffff2a, PT ;  /* 0x7fffff2a1a00780c */ /* 0x000fe20003f46070 */
[----:B------:R-:W-:Y:S01]  /*5f80*/  IMAD.X R163, R9, 0x1, R66, P5 ;  /* 0x0000000109a37824 */ /* 0x000fe200028e0642 */
[----:B------:R-:W-:Y:S01]  /*5f90*/  IADD3 R164, P5, PT, R10, R64, RZ ;  /* 0x000000400aa47210 */ /* 0x000fe20007fbe0ff */
[----:B--2---:R-:W-:Y:S01]  /*5fa0*/  VIADD R24, R43, 0xffffff48 ;  /* 0xffffff482b187836 */ /* 0x004fe20000000000 */
[----:B------:R2:W-:Y:S01]  /*5fb0*/  LDGSTS.E [R79+0x14050], desc[UR18][R8.64], !P3 ;  /* 0x14050000084f7fae */ /* 0x0005e2000d9a1012 */
[----:B------:R-:W-:-:S03]  /*5fc0*/  IMAD.WIDE R12, R81, 0x4, R12 ;  /* 0x00000004510c7825 */ /* 0x000fc600078e020c */
[----:B------:R-:W-:Y:S01]  /*5fd0*/  ISETP.GE.U32.AND P3, PT, R24, 0x7fffff29, PT ;  /* 0x7fffff291800780c */ /* 0x000fe20003f66070 */
[----:B---3--:R-:W-:Y:S01]  /*5fe0*/  VIADD R4, R43, 0xffffff47 ;  /* 0xffffff472b047836 */ /* 0x008fe20000000000 */
[----:B------:R3:W-:Y:S01]  /*5ff0*/  LDGSTS.E [R79+0x14054], desc[UR18][R10.64], !P4 ;  /* 0x140540000a4f7fae */ /* 0x0007e2000e1a1012 */
[----:B------:R-:W-:Y:S01]  /*6000*/  IMAD.X R165, R11, 0x1, R66, P5 ;  /* 0x000000010ba57824 */ /* 0x000fe200028e0642 */
[-C--:B------:R-:W-:Y:S01]  /*6010*/  IADD3 R166, P5, PT, R12, R64.reuse, RZ ;  /* 0x000000400ca67210 */ /* 0x080fe20007fbe0ff */
[----:B------:R-:W-:Y:S01]  /*6020*/  IMAD.WIDE R14, R81, 0x4, R14 ;  /* 0x00000004510e7825 */ /* 0x000fe200078e020e */
[----:B------:R-:W-:Y:S01]  /*6030*/  ISETP.GE.U32.AND P4, PT, R4, 0x7fffff28, PT ;  /* 0x7fffff280400780c */ /* 0x000fe20003f86070 */
[----:B------:R-:W-:Y:S01]  /*6040*/  LDGSTS.E [R79+0x14058], desc[UR18][R12.64], !P2 ;  /* 0x140580000c4f7fae */ /* 0x000fe2000d1a1012 */
[----:B-1----:R-:W-:Y:S01]  /*6050*/  SEL R6, RZ, 0x4, P1 ;  /* 0x00000004ff067807 */ /* 0x002fe20000800000 */
[----:B------:R-:W-:Y:S02]  /*6060*/  VIADD R4, R43, 0xffffff46 ;  /* 0xffffff462b047836 */ /* 0x000fe40000000000 */
[----:B------:R-:W-:Y:S01]  /*6070*/  IMAD.X R167, R13, 0x1, R66, P5 ;  /* 0x000000010da77824 */ /* 0x000fe200028e0642 */
[----:B------:R-:W-:Y:S01]  /*6080*/  IADD3 R168, P5, PT, R14, R64, RZ ;  /* 0x000000400ea87210 */ /* 0x000fe20007fbe0ff */
[----:B------:R-:W-:Y:S01]  /*6090*/  IMAD.WIDE R16, R81, 0x4, R16 ;  /* 0x0000000451107825 */ /* 0x000fe200078e0210 */
[----:B------:R-:W-:Y:S01]  /*60a0*/  ISETP.GE.U32.AND P2, PT, R4, 0x7fffff27, PT ;  /* 0x7fffff270400780c */ /* 0x000fe20003f46070 */
[----:B------:R-:W-:Y:S02]  /*60b0*/  LDGSTS.E [R79+0x1405c], desc[UR18][R14.64], !P3 ;  /* 0x1405c0000e4f7fae */ /* 0x000fe4000d9a1012 */
[----:B------:R-:W-:-:S02]  /*60c0*/  VIADD R4, R43, 0xffffff45 ;  /* 0xffffff452b047836 */ /* 0x000fc40000000000 */
[----:B------:R-:W-:Y:S01]  /*60d0*/  IMAD.X R169, R15, 0x1, R66, P5 ;  /* 0x000000010fa97824 */ /* 0x000fe200028e0642 */
[-C--:B------:R-:W-:Y:S01]  /*60e0*/  IADD3 R170, P5, PT, R16, R64.reuse, RZ ;  /* 0x0000004010aa7210 */ /* 0x080fe20007fbe0ff */
[----:B------:R-:W-:Y:S01]  /*60f0*/  IMAD.WIDE R18, R81, 0x4, R18 ;  /* 0x0000000451127825 */ /* 0x000fe200078e0212 */
[----:B------:R-:W-:Y:S01]  /*6100*/  ISETP.GE.U32.AND P3, PT, R4, 0x7fffff26, PT ;  /* 0x7fffff260400780c */ /* 0x000fe20003f66070 */
[----:B------:R-:W-:Y:S02]  /*6110*/  LDGSTS.E [R79+0x14060], desc[UR18][R16.64], !P4 ;  /* 0x14060000104f7fae */ /* 0x000fe4000e1a1012 */
[----:B------:R-:W-:Y:S01]  /*6120*/  IMAD.X R171, R17, 0x1, R66, P5 ;  /* 0x0000000111ab7824 */ /* 0x000fe200028e0642 */
[----:B------:R-:W-:Y:S01]  /*6130*/  IADD3 R174, P5, PT, R18, R64, RZ ;  /* 0x0000004012ae7210 */ /* 0x000fe20007fbe0ff */
[C---:B------:R-:W-:Y:S01]  /*6140*/  VIADD R4, R43.reuse, 0xffffff44 ;  /* 0xffffff442b047836 */ /* 0x040fe20000000000 */
[----:B------:R-:W-:Y:S01]  /*6150*/  LDGSTS.E [R79+0x14064], desc[UR18][R18.64], !P2 ;  /* 0x14064000124f7fae */ /* 0x000fe2000d1a1012 */
[----:B------:R-:W-:-:S02]  /*6160*/  VIADD R5, R43, 0xffffff43 ;  /* 0xffffff432b057836 */ /* 0x000fc40000000000 */
[----:B------:R-:W-:-:S03]  /*6170*/  IMAD.WIDE R20, R81, 0x4, R20 ;  /* 0x0000000451147825 */ /* 0x000fc600078e0214 */
[----:B------:R-:W-:Y:S01]  /*6180*/  ISETP.GE.U32.AND P2, PT, R5, 0x7fffff24, PT ;  /* 0x7fffff240500780c */ /* 0x000fe20003f46070 */
[----:B------:R-:W-:Y:S01]  /*6190*/  IMAD.X R175, R19, 0x1, R66, P5 ;  /* 0x0000000113af7824 */ /* 0x000fe200028e0642 */
[----:B------:R-:W-:Y:S01]  /*61a0*/  ISETP.GE.U32.AND P5, PT, R4, 0x7fffff25, PT ;  /* 0x7fffff250400780c */ /* 0x000fe20003fa6070 */
[----:B------:R-:W-:Y:S01]  /*61b0*/  LDGSTS.E [R79+0x14068], desc[UR18][R20.64], !P3 ;  /* 0x14068000144f7fae */ /* 0x000fe2000d9a1012 */
[----:B------:R-:W-:Y:S01]  /*61c0*/  ISETP.GT.AND P3, PT, R58, 0xbf, PT ;  /* 0x000000bf3a00780c */ /* 0x000fe20003f64270 */
[C---:B------:R-:W-:Y:S01]  /*61d0*/  VIADD R4, R43.reuse, 0xffffff42 ;  /* 0xffffff422b047836 */ /* 0x040fe20000000000 */
[----:B------:R-:W-:Y:S01]  /*61e0*/  IADD3 R172, P4, PT, R20, R64, RZ ;  /* 0x0000004014ac7210 */ /* 0x000fe20007f9e0ff */
[----:B------:R-:W-:Y:S01]  /*61f0*/  VIADD R5, R43, 0xffffff41 ;  /* 0xffffff412b057836 */ /* 0x000fe20000000000 */
[----:B------:R-:W-:Y:S01]  /*6200*/  SEL R6, R6, RZ, P3 ;  /* 0x000000ff06067207 */ /* 0x000fe20001800000 */
[----:B------:R-:W-:Y:S01]  /*6210*/  IMAD.WIDE R22, R81, 0x4, R22 ;  /* 0x0000000451167825 */ /* 0x000fe200078e0216 */
[----:B------:R-:W-:-:S02]  /*6220*/  ISETP.GE.U32.AND P1, PT, R4, 0x7fffff23, PT ;  /* 0x7fffff230400780c */ /* 0x000fc40003f26070 */
[----:B------:R-:W-:Y:S01]  /*6230*/  ISETP.GE.U32.AND P3, PT, R5, 0x7fffff22, PT ;  /* 0x7fffff220500780c */ /* 0x000fe20003f66070 */
[----:B------:R-:W-:Y:S02]  /*6240*/  IMAD.WIDE R4, R81, 0x4, R94 ;  /* 0x0000000451047825 */ /* 0x000fe400078e025e */
[----:B------:R-:W-:Y:S02]  /*6250*/  LDGSTS.E [R79+0x1406c], desc[UR18][R22.64], !P5 ;  /* 0x1406c000164f7fae */ /* 0x000fe4000e9a1012 */
[----:B------:R-:W-:Y:S01]  /*6260*/  IMAD.X R173, R21, 0x1, R66, P4 ;  /* 0x0000000115ad7824 */ /* 0x000fe200020e0642 */
[----:B------:R-:W-:Y:S01]  /*6270*/  IADD3 R176, P4, PT, R22, R64, RZ ;  /* 0x0000004016b07210 */ /* 0x000fe20007f9e0ff */
[----:B------:R-:W-:Y:S01]  /*6280*/  LDGSTS.E [R79+0x14070], desc[UR18][R4.64], !P2 ;  /* 0x14070000044f7fae */ /* 0x000fe2000d1a1012 */
[----:B------:R-:W-:Y:S01]  /*6290*/  ISETP.GE.U32.AND P2, PT, R179, 0x7fffff21, PT ;  /* 0x7fffff21b300780c */ /* 0x000fe20003f46070 */
[----:B--2---:R-:W-:-:S04]  /*62a0*/  IMAD.WIDE R8, R81, 0x4, R98 ;  /* 0x0000000451087825 */ /* 0x004fc800078e0262 */
[----:B------:R-:W-:Y:S01]  /*62b0*/  IMAD.X R177, R23, 0x1, R66, P4 ;  /* 0x0000000117b17824 */ /* 0x000fe200020e0642 */
[----:B------:R-:W-:Y:S01]  /*62c0*/  ISETP.NE.U32.AND P4, PT, R6, RZ, PT ;  /* 0x000000ff0600720c */ /* 0x000fe20003f85070 */
[----:B------:R-:W-:-:S04]  /*62d0*/  IMAD.WIDE R6, R81, 0x4, R96 ;  /* 0x0000000451067825 */ /* 0x000fc800078e0260 */
[----:B------:R-:W-:Y:S01]  /*62e0*/  IMAD.WIDE R152, R81, 0x4, R152 ;  /* 0x0000000451987825 */ /* 0x000fe200078e0298 */
[----:B------:R-:W-:Y:S03]  /*62f0*/  LDGSTS.E [R79+0x14074], desc[UR18][R6.64], !P1 ;  /* 0x14074000064f7fae */ /* 0x000fe6000c9a1012 */
[C---:B---3--:R-:W-:Y:S01]  /*6300*/  IMAD.WIDE R10, R3.reuse, 0x4, R102 ;  /* 0x00000004030a7825 */ /* 0x048fe200078e0266 */
[----:B------:R-:W-:Y:S03]  /*6310*/  LDGSTS.E [R79+0x14078], desc[UR18][R8.64], !P3 ;  /* 0x14078000084f7fae */ /* 0x000fe6000d9a1012 */
        /* <DEDUP_REMOVED lines=9> */
[----:B------:R1:W-:Y:S03]  /*63b0*/  LDGSTS.E [R60+0x22800], desc[UR18][R146.64], P4 ;  /* 0x22800000923c7fae */ /* 0x0003e6000a1a1012 */
        /* <DEDUP_REMOVED lines=20> */
[----:B------:R-:W-:Y:S01]  /*6500*/  IMAD.SHL.U32 R72, R3, 0x4, RZ ;  /* 0x0000000403487824 */ /* 0x000fe200078e00ff */
[----:B------:R3:W-:Y:S04]  /*6510*/  LDGSTS.E [R62+0x23600], desc[UR18][R144.64], P4 ;  /* 0x23600000903e7fae */ /* 0x0007e8000a1a1012 */
[----:B------:R3:W-:Y:S01]  /*6520*/  LDGSTS.E [R62+0x23a00], desc[UR18][R154.64], P4 ;  /* 0x23a000009a3e7fae */ /* 0x0007e2000a1a1012 */
[----:B------:R-:W-:-:S02]  /*6530*/  IADD3 R102, P1, PT, R104, R72, RZ ;  /* 0x0000004868667210 */ /* 0x000fc40007f3e0ff */
[-C--:B------:R-:W-:Y:S01]  /*6540*/  IADD3 R98, P2, PT, R146, R72.reuse, RZ ;  /* 0x0000004892627210 */ /* 0x080fe20007f5e0ff */
[----:B------:R3:W-:Y:S01]  /*6550*/  LDGSTS.E [R62+0x23e00], desc[UR18][R156.64], P4 ;  /* 0x23e000009c3e7fae */ /* 0x0007e2000a1a1012 */
[-C--:B------:R-:W-:Y:S01]  /*6560*/  IADD3 R94, P5, PT, R10, R72.reuse, RZ ;  /* 0x000000480a5e7210 */ /* 0x080fe20007fbe0ff */
[--C-:B------:R-:W-:Y:S01]  /*6570*/  IMAD.X R103, R105, 0x1, R74.reuse, P1 ;  /* 0x0000000169677824 */ /* 0x100fe200008e064a */
[----:B------:R-:W-:Y:S01]  /*6580*/  IADD3 R96, P3, PT, R148, R72, RZ ;  /* 0x0000004894607210 */ /* 0x000fe20007f7e0ff */
[----:B------:R-:W0:Y:S01]  /*6590*/  LDGDEPBAR ;  /* 0x00000000000079af */ /* 0x000e220000000000 */
[--C-:B------:R-:W-:Y:S01]  /*65a0*/  IMAD.X R99, R147, 0x1, R74.reuse, P2 ;  /* 0x0000000193637824 */ /* 0x100fe200010e064a */
[-C--:B-1----:R-:W-:Y:S01]  /*65b0*/  IADD3 R146, P1, PT, R4, R64.reuse, RZ ;  /* 0x0000004004927210 */ /* 0x082fe20007f3e0ff */
[--C-:B------:R-:W-:Y:S01]  /*65c0*/  IMAD.X R95, R11, 0x1, R74.reuse, P5 ;  /* 0x000000010b5f7824 */ /* 0x100fe200028e064a */
[-C--:B------:R-:W-:Y:S01]  /*65d0*/  IADD3 R104, P2, PT, R6, R64.reuse, RZ ;  /* 0x0000004006687210 */ /* 0x080fe20007f5e0ff */
[----:B------:R-:W-:Y:S01]  /*65e0*/  IMAD.X R97, R149, 0x1, R74, P3 ;  /* 0x0000000195617824 */ /* 0x000fe200018e064a */
[----:B------:R-:W-:Y:S01]  /*65f0*/  ISETP.NE.U32.AND P5, PT, RZ, UR7, PT ;  /* 0x00000007ff007c0c */ /* 0x000fe2000bfa5070 */
[----:B------:R-:W-:Y:S01]  /*6600*/  VIADD R4, R43, 0xffffff3f ;  /* 0xffffff3f2b047836 */ /* 0x000fe20000000000 */
[-C--:B--2---:R-:W-:Y:S01]  /*6610*/  IADD3 R148, P3, PT, R8, R64.reuse, RZ ;  /* 0x0000004008947210 */ /* 0x084fe20007f7e0ff */
[--C-:B------:R-:W-:Y:S01]  /*6620*/  IMAD.X R147, R5, 0x1, R66.reuse, P1 ;  /* 0x0000000105937824 */ /* 0x100fe200008e0642 */
[----:B------:R-:W-:Y:S01]  /*6630*/  IADD3 R152, P4, PT, R152, R64, RZ ;  /* 0x0000004098987210 */ /* 0x000fe20007f9e0ff */
[--C-:B------:R-:W-:Y:S01]  /*6640*/  IMAD.X R105, R7, 0x1, R66.reuse, P2 ;  /* 0x0000000107697824 */ /* 0x100fe200010e0642 */
[----:B------:R-:W-:Y:S01]  /*6650*/  ISETP.LT.OR P0, PT, R58, 0x20, P5 ;  /* 0x000000203a00780c */ /* 0x000fe20002f01670 */
[C---:B------:R-:W-:Y:S01]  /*6660*/  VIADD R5, R43.reuse, 0xffffff3e ;  /* 0xffffff3e2b057836 */ /* 0x040fe20000000000 */
[----:B------:R-:W-:Y:S01]  /*6670*/  ISETP.GE.U32.AND P1, PT, R4, 0x7fffff20, PT ;  /* 0x7fffff200400780c */ /* 0x000fe20003f26070 */
[C---:B------:R-:W-:Y:S01]  /*6680*/  VIADD R6, R43.reuse, 0xffffff3d ;  /* 0xffffff3d2b067836 */ /* 0x040fe20000000000 */
[----:B------:R-:W-:Y:S01]  /*6690*/  P2R R4, PR, RZ, 0x1 ;  /* 0x00000001ff047803 */ /* 0x000fe20000000000 */
[----:B------:R-:W-:Y:S01]  /*66a0*/  VIADD R7, R43, 0xffffff3c ;  /* 0xffffff3c2b077836 */ /* 0x000fe20000000000 */
[----:B------:R-:W-:Y:S01]  /*66b0*/  ISETP.GE.U32.AND P2, PT, R5, 0x7fffff1f, PT ;  /* 0x7fffff1f0500780c */ /* 0x000fe20003f46070 */
[--C-:B------:R-:W-:Y:S01]  /*66c0*/  IMAD.X R149, R9, 0x1, R66.reuse, P3 ;  /* 0x0000000109957824 */ /* 0x100fe200018e0642 */
[----:B------:R-:W-:Y:S01]  /*66d0*/  ISETP.GE.U32.AND P3, PT, R6, 0x7fffff1e, PT ;  /* 0x7fffff1e0600780c */ /* 0x000fe20003f66070 */
[----:B------:R-:W-:Y:S01]  /*66e0*/  IMAD.X R153, R153, 0x1, R66, P4 ;  /* 0x0000000199997824 */ /* 0x000fe200020e0642 */
[----:B------:R-:W-:Y:S01]  /*66f0*/  ISETP.GE.U32.AND P4, PT, R7, 0x7fffff1d, PT ;  /* 0x7fffff1d0700780c */ /* 0x000fe20003f86070 */
[----:B------:R-:W-:-:S04]  /*6700*/  DEPBAR.LE SB0, 0xa ;  /* 0x000082800000791a */ /* 0x000fc80000000000 */
[----:B------:R-:W-:Y:S01]  /*6710*/  BAR.SYNC.DEFER_BLOCKING 0x0 ;  /* 0x0000000000007b1d */ /* 0x000fe20000010000 */
[----:B------:R-:W-:-:S05]  /*6720*/  ISETP.NE.AND P0, PT, R68, RZ, PT ;  /* 0x000000ff4400720c */ /* 0x000fca0003f05270 */
[----:B---3--:R-:W-:Y:S08]  /*6730*/  @!P6 BRA `(.L_x_6) ;  /* 0x000000000024e947 */ /* 0x008ff00003800000 */
[----:B------:R-:W-:Y:S04]  /*6740*/  LDS.128 R4, [R79] ;  /* 0x000000004f047984 */ /* 0x000fe80000000c00 */
[----:B------:R-:W-:Y:S04]  /*6750*/  LDS.128 R8, [R79+0x10] ;  /* 0x000010004f087984 */ /* 0x000fe80000000c00 */
[----:B------:R-:W-:Y:S04]  /*6760*/  LDS.128 R12, [R79+0x20] ;  /* 0x000020004f0c7984 */ /* 0x000fe80000000c00 */
[----:B------:R-:W-:Y:S04]  /*6770*/  LDS.128 R16, [R79+0x30] ;  /* 0x000030004f107984 */ /* 0x000fe80000000c00 */
[----:B------:R-:W-:Y:S04]  /*6780*/  LDS.128 R20, [R79+0x40] ;  /* 0x000040004f147984 */ /* 0x000fe80000000c00 */
[----:B------:R-:W-:Y:S04]  /*6790*/  LDS.128 R24, [R79+0x50] ;  /* 0x000050004f187984 */ /* 0x000fe80000000c00 */
[----:B------:R-:W-:Y:S04]  /*67a0*/  LDS.128 R28, [R79+0x60] ;  /* 0x000060004f1c7984 */ /* 0x000fe80000000c00 */
[----:B------:R-:W1:Y:S02]  /*67b0*/  LDS.128 R32, [R79+0x70] ;  /* 0x000070004f207984 */ /* 0x000e640000000c00 */
[----:B-1----:R1:W-:Y:S02]  /*67c0*/  STTM.x32 tmem[UR11+0x40], R4 ;  /* 0x00004004000079ed */ /* 0x0023e400082c000b */
.L_x_6:
[----:B------:R-:W-:Y:S01]  /*67d0*/  ISETP.LT.OR P6, PT, R58, 0x20, P5 ;  /* 0x000000203a00780c */ /* 0x000fe20002fc1670 */
[----:B------:R-:W2:Y:S02]  /*67e0*/  FENCE.VIEW.ASYNC.T ;  /* 0x00000000000073c6 */ /* 0x000ea40000000200 */
[----:B--2---:R-:W-:Y:S10]  /*67f0*/  BAR.SYNC.DEFER_BLOCKING 0x0 ;  /* 0x0000000000007b1d */ /* 0x004ff40000010000 */
[----:B------:R-:W-:Y:S05]  /*6800*/  @P6 BRA `(.L_x_7) ;  /* 0x0000000000746947 */ /* 0x000fea0003800000 */
[----:B------:R-:W-:Y:S02]  /*6810*/  UIADD3 UR4, UPT, UPT, UR10, 0x18000, URZ ;  /* 0x000180000a047890 */ /* 0x000fe4000fffe0ff */
[----:B------:R-:W-:Y:S02]  /*6820*/  UIADD3 UR8, UPT, UPT, UR20, 0x48, URZ ;  /* 0x0000004814087890 */ /* 0x000fe4000fffe0ff */
[----:B------:R-:W-:Y:S02]  /*6830*/  USHF.R.U32.HI UR4, URZ, 0x4, UR4 ;  /* 0x00000004ff047899 */ /* 0x000fe40008011604 */
[----:B------:R-:W-:Y:S02]  /*6840*/  UIADD3 UR9, UPT, UPT, UR20, 0x50, URZ ;  /* 0x0000005014097890 */ /* 0x000fe4000fffe0ff */
[----:B------:R-:W-:Y:S02]  /*6850*/  USGXT.U32 UR6, UR4, 0xe ;  /* 0x0000000e0406789a */ /* 0x000fe40008000000 */
[----:B------:R-:W-:-:S02]  /*6860*/  UIADD3 UR13, UPT, UPT, UR20, 0x58, URZ ;  /* 0x00000058140d7890 */ /* 0x000fc4000fffe0ff */
[----:B------:R-:W-:Y:S01]  /*6870*/  UIADD3 UR22, UP1, UPT, UR6, 0x2, URZ ;  /* 0x0000000206167890 */ /* 0x000fe2000ff3e0ff */
[----:B------:R-:W-:Y:S01]  /*6880*/  UMOV UR4, URZ ;  /* 0x000000ff00047c82 */ /* 0x000fe20008000000 */
[----:B------:R-:W-:Y:S02]  /*6890*/  UMOV UR24, 0x0 ;  /* 0x0000000000187882 */ /* 0x000fe40000000000 */
[----:B------:R-:W-:Y:S01]  /*68a0*/  UIADD3.X UR23, UPT, UPT, UR4, 0x40004040, URZ, UP1, !UPT ;  /* 0x4000404004177890 */ /* 0x000fe20008ffe4ff */
[----:B------:R-:W-:Y:S01]  /*68b0*/  UMOV UR25, 0x8100910 ;  /* 0x0810091000197882 */ /* 0x000fe20000000000 */
[----:B------:R-:W-:Y:S02]  /*68c0*/  UMOV UR7, 0x40004040 ;  /* 0x4000404000077882 */ /* 0x000fe40000000000 */
[----:B------:R-:W-:Y:S01]  /*68d0*/  UIADD3.64 UR14, UPT, UPT, UR22, 0x2, URZ ;  /* 0x00000002160e7897 */ /* 0x000fe2000fffe0ff */
[----:B------:R2:W-:Y:S01]  /*68e0*/  UTCHMMA tmem[UR21], gdesc[UR6], tmem[UR20], tmem[UR24], idesc[UR25], !UPT ;  /* 0x00ff1806150079ea */ /* 0x0005e2000f800014 */
[----:B------:R-:W-:Y:S01]  /*68f0*/  UIADD3.64 UR16, UPT, UPT, UR22, 0x4, URZ ;  /* 0x0000000416107897 */ /* 0x000fe2000fffe0ff */
[----:B------:R-:W-:Y:S01]  /*6900*/  UMOV UR26, 0x0 ;  /* 0x00000000001a7882 */ /* 0x000fe20000000000 */
[----:B------:R-:W-:Y:S01]  /*6910*/  UMOV UR27, 0x8100910 ;  /* 0x08100910001b7882 */ /* 0x000fe20000000000 */
[----:B------:R-:W-:Y:S01]  /*6920*/  UMOV UR28, 0x0 ;  /* 0x00000000001c7882 */ /* 0x000fe20000000000 */
[----:B------:R-:W-:Y:S01]  /*6930*/  UMOV UR29, 0x8100910 ;  /* 0x08100910001d7882 */ /* 0x000fe20000000000 */
[----:B------:R-:W-:Y:S01]  /*6940*/  UMOV UR4, UR12 ;  /* 0x0000000c00047c82 */ /* 0x000fe20008000000 */
[----:B------:R-:W-:Y:S01]  /*6950*/  UMOV UR5, URZ ;  /* 0x000000ff00057c82 */ /* 0x000fe20008000000 */
[----:B------:R-:W-:Y:S01]  /*6960*/  UMOV UR30, 0x0 ;  /* 0x00000000001e7882 */ /* 0x000fe20000000000 */
[----:B------:R-:W-:Y:S01]  /*6970*/  UMOV UR31, 0x8100910 ;  /* 0x08100910001f7882 */ /* 0x000fe20000000000 */
[----:B------:R2:W-:Y:S01]  /*6980*/  UTCHMMA tmem[UR8], gdesc[UR22], tmem[UR20], tmem[UR26], idesc[UR27], UPT ;  /* 0x00ff1a16080079ea */ /* 0x0005e2000b800014 */
[----:B------:R-:W-:Y:S01]  /*6990*/  UMOV UR4, UR4 ;  /* 0x0000000400047c82 */ /* 0x000fe20008000000 */
[----:B------:R2:W-:Y:S01]  /*69a0*/  UTCHMMA tmem[UR9], gdesc[UR14], tmem[UR20], tmem[UR28], idesc[UR29], UPT ;  /* 0x00ff1c0e090079ea */ /* 0x0005e2000b800014 */
[----:B------:R2:W-:Y:S01]  /*69b0*/  UTCHMMA tmem[UR13], gdesc[UR16], tmem[UR20], tmem[UR30], idesc[UR31], UPT ;  /* 0x00ff1e100d0079ea */ /* 0x0005e2000b800014 */
[----:B------:R2:W-:Y:S01]  /*69c0*/  UTCBAR [UR4], URZ ;  /* 0x000000ff040073e9 */ /* 0x0005e200080000ff */
[----:B------:R-:W-:Y:S01]  /*69d0*/  NOP ;  /* 0x0000000000007918 */ /* 0x000fe20000000000 */
.L_x_7:
[----:B------:R-:W-:Y:S01]  /*69e0*/  BAR.SYNC.DEFER_BLOCKING 0x0 ;  /* 0x0000000000007b1d */ /* 0x000fe20000010000 */
[C---:B-1----:R-:W-:Y:S02]  /*69f0*/  VIADD R4, R43.reuse, 0xffffff3a ;  /* 0xffffff3a2b047836 */ /* 0x042fe40000000000 */
[C---:B------:R-:W-:Y:S02]  /*6a00*/  VIADD R5, R43.reuse, 0xffffff39 ;  /* 0xffffff392b057836 */ /* 0x040fe40000000000 */
[C---:B------:R-:W-:Y:S01]  /*6a10*/  VIADD R11, R43.reuse, 0xffffff24 ;  /* 0xffffff242b0b7836 */ /* 0x040fe20000000000 */
[----:B--2---:R-:W-:Y:S01]  /*6a20*/  UMOV UR4, URZ ;  /* 0x000000ff00047c82 */ /* 0x004fe20008000000 */
[C---:B------:R-:W-:Y:S02]  /*6a30*/  VIADD R28, R43.reuse, 0xffffff20 ;  /* 0xffffff202b1c7836 */ /* 0x040fe40000000000 */
[C---:B------:R-:W-:Y:S02]  /*6a40*/  VIADD R16, R43.reuse, 0xffffff23 ;  /* 0xffffff232b107836 */ /* 0x040fe40000000000 */
[----:B------:R-:W-:-:S02]  /*6a50*/  VIADD R12, R43, 0xffffff27 ;  /* 0xffffff272b0c7836 */ /* 0x000fc40000000000 */
[C---:B------:R-:W-:Y:S02]  /*6a60*/  VIADD R15, R43.reuse, 0xffffff34 ;  /* 0xffffff342b0f7836 */ /* 0x040fe40000000000 */
[----:B------:R-:W-:Y:S01]  /*6a70*/  VIADD R18, R43, 0xffffff2f ;  /* 0xffffff2f2b127836 */ /* 0x000fe20000000000 */
[----:B------:R-:W-:Y:S01]  /*6a80*/  @!PT LDS RZ, [RZ] ;  /* 0x00000000fffff984 */ /* 0x000fe20000000800 */
[----:B------:R-:W-:Y:S01]  /*6a90*/  @!PT LDS RZ, [RZ] ;  /* 0x00000000fffff984 */ /* 0x000fe20000000800 */
[----:B------:R-:W-:Y:S01]  /*6aa0*/  @!PT LDS RZ, [RZ] ;  /* 0x00000000fffff984 */ /* 0x000fe20000000800 */
[----:B------:R1:W-:Y:S01]  /*6ab0*/  LDGSTS.E [R79], desc[UR18][R100.64], !P1 ;  /* 0x00000000644f7fae */ /* 0x0003e2000c9a1012 */
[----:B------:R-:W-:-:S03]  /*6ac0*/  ISETP.GE.U32.AND P1, PT, R78, 0x7fffff1c, PT ;  /* 0x7fffff1c4e00780c */ /* 0x000fc60003f26070 */
        /* <DEDUP_REMOVED lines=18> */
[----:B------:R1:W-:Y:S03]  /*6bf0*/  LDGSTS.E [R79+0x1c], desc[UR18][R90.64], !P4 ;  /* 0x0001c0005a4f7fae */ /* 0x0003e6000e1a1012 */
[----:B------:R-:W-:Y:S01]  /*6c00*/  ISETP.GE.U32.AND P4, PT, R5, 0x7fffff0d, PT ;  /* 0x7fffff0d0500780c */ /* 0x000fe20003f86070 */
[----:B------:R1:W-:Y:S01]  /*6c10*/  LDGSTS.E [R79+0x20], desc[UR18][R88.64], !P1 ;  /* 0x00020000584f7fae */ /* 0x0003e2000c9a1012 */
[----:B------:R-:W-:Y:S01]  /*6c20*/  ISETP.GE.U32.AND P1, PT, R4, 0x7fffff0e, PT ;  /* 0x7fffff0e0400780c */ /* 0x000fe20003f26070 */
[C---:B------:R-:W-:Y:S01]  /*6c30*/  VIADD R4, R43.reuse, 0xffffff2e ;  /* 0xffffff2e2b047836 */ /* 0x040fe20000000000 */
[----:B------:R-:W-:Y:S01]  /*6c40*/  SEL R7, RZ, 0x1, P4 ;  /* 0x00000001ff077807 */ /* 0x000fe20002000000 */
[----:B------:R-:W-:Y:S01]  /*6c50*/  VIADD R5, R43, 0xffffff28 ;  /* 0xffffff282b057836 */ /* 0x000fe20000000000 */
[----:B------:R1:W-:Y:S01]  /*6c60*/  LDGSTS.E [R79+0x24], desc[UR18][R86.64], !P2 ;  /* 0x00024000564f7fae */ /* 0x0003e2000d1a1012 */
[----:B------:R-:W-:-:S02]  /*6c70*/  SEL R8, RZ, 0x1fffe, P1 ;  /* 0x0001fffeff087807 */ /* 0x000fc40000800000 */
[----:B------:R-:W-:Y:S01]  /*6c80*/  ISETP.GE.U32.AND P6, PT, R4, 0x7fffff0f, PT ;  /* 0x7fffff0f0400780c */ /* 0x000fe20003fc6070 */
[----:B------:R-:W-:Y:S01]  /*6c90*/  VIADD R4, R43, 0xffffff29 ;  /* 0xffffff292b047836 */ /* 0x000fe20000000000 */
[----:B------:R-:W-:Y:S01]  /*6ca0*/  ISETP.GE.U32.AND P2, PT, R5, 0x7fffff09, PT ;  /* 0x7fffff090500780c */ /* 0x000fe20003f46070 */
[----:B------:R-:W-:Y:S01]  /*6cb0*/  VIADD R5, R43, 0xffffff2a ;  /* 0xffffff2a2b057836 */ /* 0x000fe20000000000 */
[----:B------:R-:W-:Y:S01]  /*6cc0*/  SEL R6, RZ, 0x4, P6 ;  /* 0x00000004ff067807 */ /* 0x000fe20003000000 */
[----:B------:R-:W-:Y:S01]  /*6cd0*/  IMAD.IADD R7, R7, 0x1, R8 ;  /* 0x0000000107077824 */ /* 0x000fe200078e0208 */
[----:B------:R-:W-:Y:S01]  /*6ce0*/  ISETP.GE.U32.AND P4, PT, R4, 0x7fffff0a, PT ;  /* 0x7fffff0a0400780c */ /* 0x000fe20003f86070 */
[C---:B------:R-:W-:Y:S01]  /*6cf0*/  VIADD R4, R43.reuse, 0xffffff2b ;  /* 0xffffff2b2b047836 */ /* 0x040fe20000000000 */
[----:B------:R-:W-:Y:S01]  /*6d00*/  SEL R9, RZ, 0x1, P2 ;  /* 0x00000001ff097807 */ /* 0x000fe20001000000 */
[----:B------:R-:W-:Y:S01]  /*6d10*/  VIADD R8, R43, 0xffffff33 ;  /* 0xffffff332b087836 */ /* 0x000fe20000000000 */
[----:B------:R-:W-:Y:S01]  /*6d20*/  ISETP.GE.U32.AND P2, PT, R11, 0x7fffff05, PT ;  /* 0x7fffff050b00780c */ /* 0x000fe20003f46070 */
[----:B------:R-:W-:Y:S01]  /*6d30*/  VIADD R11, R43, 0xffffff26 ;  /* 0xffffff262b0b7836 */ /* 0x000fe20000000000 */
[----:B------:R-:W-:Y:S01]  /*6d40*/  ISETP.GE.U32.AND P1, PT, R5, 0x7fffff0b, PT ;  /* 0x7fffff0b0500780c */ /* 0x000fe20003f26070 */
[----:B------:R-:W-:Y:S01]  /*6d50*/  VIADD R5, R43, 0xffffff25 ;  /* 0xffffff252b057836 */ /* 0x000fe20000000000 */
[----:B------:R-:W-:Y:S01]  /*6d60*/  ISETP.GE.U32.AND P6, PT, R4, 0x7fffff0c, PT ;  /* 0x7fffff0c0400780c */ /* 0x000fe20003fc6070 */
[----:B------:R1:W-:Y:S01]  /*6d70*/  LDGSTS.E [R79+0x28], desc[UR18][R84.64], !P3 ;  /* 0x00028000544f7fae */ /* 0x0003e2000d9a1012 */
[----:B------:R-:W-:-:S02]  /*6d80*/  SEL R4, RZ, 0x4, P1 ;  /* 0x00000004ff047807 */ /* 0x000fc40000800000 */
[----:B------:R-:W-:Y:S01]  /*6d90*/  ISETP.GE.U32.AND P1, PT, R11, 0x7fffff07, PT ;  /* 0x7fffff070b00780c */ /* 0x000fe20003f26070 */
[----:B------:R-:W-:Y:S01]  /*6da0*/  VIADD R11, R43, 0xffffff21 ;  /* 0xffffff212b0b7836 */ /* 0x000fe20000000000 */
[----:B------:R-:W-:Y:S02]  /*6db0*/  SEL R13, RZ, 0x1, P2 ;  /* 0x00000001ff0d7807 */ /* 0x000fe40001000000 */
[----:B------:R-:W-:Y:S02]  /*6dc0*/  SEL R10, RZ, 0x1fffe, P4 ;  /* 0x0001fffeff0a7807 */ /* 0x000fe40002000000 */
[----:B------:R-:W-:Y:S02]  /*6dd0*/  ISETP.GE.U32.AND P2, PT, R11, 0x7fffff02, PT ;  /* 0x7fffff020b00780c */ /* 0x000fe40003f46070 */
[----:B------:R-:W-:Y:S01]  /*6de0*/  SEL R11, RZ, 0x4, P1 ;  /* 0x00000004ff0b7807 */ /* 0x000fe20000800000 */
[----:B------:R-:W-:Y:S01]  /*6df0*/  IMAD.IADD R9, R9, 0x1, R10 ;  /* 0x0000000109097824 */ /* 0x000fe200078e020a */
[----:B------:R-:W-:-:S02]  /*6e00*/  ISETP.GE.U32.AND P1, PT, R28, 0x7fffff01, PT ;  /* 0x7fffff011c00780c */ /* 0x000fc40003f26070 */
[----:B------:R-:W-:Y:S02]  /*6e10*/  ISETP.GE.U32.AND P4, PT, R5, 0x7fffff06, PT ;  /* 0x7fffff060500780c */ /* 0x000fe40003f86070 */
[----:B------:R-:W-:Y:S02]  /*6e20*/  SEL R17, RZ, 0x1fffe, P2 ;  /* 0x0001fffeff117807 */ /* 0x000fe40001000000 */
[----:B------:R-:W-:Y:S02]  /*6e30*/  SEL R5, RZ, 0x7fff8, P6 ;  /* 0x0007fff8ff057807 */ /* 0x000fe40003000000 */
[----:B------:R-:W-:Y:S02]  /*6e40*/  ISETP.GE.U32.AND P2, PT, R16, 0x7fffff04, PT ;  /* 0x7fffff041000780c */ /* 0x000fe40003f46070 */
[----:B------:R-:W-:Y:S01]  /*6e50*/  ISETP.GE.U32.AND P6, PT, R12, 0x7fffff08, PT ;  /* 0x7fffff080c00780c */ /* 0x000fe20003fc6070 */
[----:B------:R-:W-:Y:S01]  /*6e60*/  VIADD R12, R43, 0xffffff22 ;  /* 0xffffff222b0c7836 */ /* 0x000fe20000000000 */
[----:B------:R-:W-:-:S02]  /*6e70*/  SEL R16, RZ, 0x1, P1 ;  /* 0x00000001ff107807 */ /* 0x000fc40000800000 */
[----:B------:R-:W-:Y:S02]  /*6e80*/  SEL R14, RZ, 0x1fffe, P4 ;  /* 0x0001fffeff0e7807 */ /* 0x000fe40002000000 */
[----:B------:R-:W-:Y:S01]  /*6e90*/  ISETP.GE.U32.AND P4, PT, R12, 0x7fffff03, PT ;  /* 0x7fffff030c00780c */ /* 0x000fe20003f86070 */
[----:B------:R-:W-:Y:S01]  /*6ea0*/  IMAD.IADD R16, R16, 0x1, R17 ;  /* 0x0000000110107824 */ /* 0x000fe200078e0211 */
[----:B------:R-:W-:Y:S01]  /*6eb0*/  LOP3.LUT R9, R9, 0x3, RZ, 0xc0, !PT ;  /* 0x0000000309097812 */ /* 0x000fe200078ec0ff */
[----:B------:R-:W-:Y:S01]  /*6ec0*/  IMAD.IADD R13, R13, 0x1, R14 ;  /* 0x000000010d0d7824 */ /* 0x000fe200078e020e */
[----:B------:R-:W-:Y:S02]  /*6ed0*/  SEL R12, RZ, 0x7fff8, P6 ;  /* 0x0007fff8ff0c7807 */ /* 0x000fe40003000000 */
[----:B------:R-:W-:Y:S02]  /*6ee0*/  ISETP.GE.U32.AND P6, PT, R15, 0x7fffff15, PT ;  /* 0x7fffff150f00780c */ /* 0x000fe40003fc6070 */
[----:B------:R-:W-:-:S02]  /*6ef0*/  SEL R15, RZ, 0x4, P4 ;  /* 0x00000004ff0f7807 */ /* 0x000fc40002000000 */
[----:B------:R-:W-:Y:S02]  /*6f00*/  SEL R10, RZ, 0x7fff8, P2 ;  /* 0x0007fff8ff0a7807 */ /* 0x000fe40001000000 */
[----:B------:R-:W-:Y:S02]  /*6f10*/  LOP3.LUT R16, R16, 0x3, RZ, 0xc0, !PT ;  /* 0x0000000310107812 */ /* 0x000fe400078ec0ff */
[----:B------:R-:W-:Y:S02]  /*6f20*/  IADD3 R4, PT, PT, R9, R5, R4 ;  /* 0x0000000509047210 */ /* 0x000fe40007ffe004 */
[----:B------:R-:W-:Y:S02]  /*6f30*/  ISETP.GE.U32.AND P2, PT, R18, 0x7fffff10, PT ;  /* 0x7fffff101200780c */ /* 0x000fe40003f46070 */
[----:B------:R-:W-:Y:S01]  /*6f40*/  LOP3.LUT R13, R13, 0x3, RZ, 0xc0, !PT ;  /* 0x000000030d0d7812 */ /* 0x000fe200078ec0ff */
[----:B------:R-:W-:Y:S01]  /*6f50*/  IMAD.SHL.U32 R4, R4, 0x100, RZ ;  /* 0x0000010004047824 */ /* 0x000fe200078e00ff */
[----:B------:R-:W-:Y:S01]  /*6f60*/  IADD3 R10, PT, PT, R16, R10, R15 ;  /* 0x0000000a100a7210 */ /* 0x000fe20007ffe00f */
[----:B------:R1:W-:Y:S01]  /*6f70*/  LDGSTS.E [R79+0x2c], desc[UR18][R82.64], !P6 ;  /* 0x0002c000524f7fae */ /* 0x0003e2000f1a1012 */
[----:B------:R-:W-:-:S02]  /*6f80*/  SEL R5, RZ, 0x7fff8, P2 ;  /* 0x0007fff8ff057807 */ /* 0x000fc40001000000 */
[----:B------:R-:W-:Y:S02]  /*6f90*/  LOP3.LUT R7, R7, 0x3, RZ, 0xc0, !PT ;  /* 0x0000000307077812 */ /* 0x000fe400078ec0ff */
[----:B------:R-:W-:Y:S02]  /*6fa0*/  IADD3 R11, PT, PT, R13, R12, R11 ;  /* 0x0000000c0d0b7210 */ /* 0x000fe40007ffe00b */
[----:B------:R-:W-:Y:S02]  /*6fb0*/  LOP3.LUT R10, R10, 0xf, RZ, 0xc0, !PT ;  /* 0x0000000f0a0a7812 */ /* 0x000fe400078ec0ff */
[----:B------:R-:W-:Y:S01]  /*6fc0*/  IADD3 R5, PT, PT, R7, R5, R6 ;  /* 0x0000000507057210 */ /* 0x000fe20007ffe006 */
[----:B------:R-:W-:Y:S01]  /*6fd0*/  VIADD R6, R43, 0xffffff32 ;  /* 0xffffff322b067836 */ /* 0x000fe20000000000 */
[----:B------:R-:W-:Y:S01]  /*6fe0*/  LOP3.LUT R4, R4, 0xf00, RZ, 0xe2, !PT ;  /* 0x00000f0004047812 */ /* 0x000fe200078ee2ff */
[----:B------:R-:W-:Y:S01]  /*6ff0*/  IMAD R10, R11, 0x10, R10 ;  /* 0x000000100b0a7824 */ /* 0x000fe200078e020a */
[----:B------:R-:W-:-:S02]  /*7000*/  ISETP.GE.U32.AND P2, PT, R8, 0x7fffff14, PT ;  /* 0x7fffff140800780c */ /* 0x000fc40003f46070 */
[----:B------:R-:W-:Y:S01]  /*7010*/  ISETP.GE.U32.AND P4, PT, R6, 0x7fffff13, PT ;  /* 0x7fffff130600780c */ /* 0x000fe20003f86070 */
[----:B------:R-:W-:Y:S01]  /*7020*/  IMAD R5, R5, 0x1000, R4 ;  /* 0x0000100005057824 */ /* 0x000fe200078e0204 */
[----:B------:R-:W-:Y:S01]  /*7030*/  LOP3.LUT R10, R10, 0xff, RZ, 0xc0, !PT ;  /* 0x000000ff0a0a7812 */ /* 0x000fe200078ec0ff */
[C---:B------:R-:W-:Y:S02]  /*7040*/  VIADD R4, R43.reuse, 0xffffff31 ;  /* 0xffffff312b047836 */ /* 0x040fe40000000000 */
[----:B------:R-:W-:Y:S02]  /*7050*/  VIADD R43, R43, 0xffffff30 ;  /* 0xffffff302b2b7836 */ /* 0x000fe40000000000 */
[----:B------:R-:W-:Y:S01]  /*7060*/  IMAD.IADD R5, R5, 0x1, R10 ;  /* 0x0000000105057824 */ /* 0x000fe200078e020a */
[----:B------:R-:W-:Y:S02]  /*7070*/  ISETP.GE.U32.AND P3, PT, R4, 0x7fffff12, PT ;  /* 0x7fffff120400780c */ /* 0x000fe40003f66070 */
[----:B------:R-:W-:Y:S01]  /*7080*/  ISETP.GE.U32.AND P6, PT, R43, 0x7fffff11, PT ;  /* 0x7fffff112b00780c */ /* 0x000fe20003fc6070 */
[----:B------:R1:W-:Y:S01]  /*7090*/  LDGSTS.E [R79+0x30], desc[UR18][R132.64], !P2 ;  /* 0x00030000844f7fae */ /* 0x0003e2000d1a1012 */
[----:B------:R-:W-:-:S02]  /*70a0*/  LOP3.LUT R23, R5, 0xffff, RZ, 0xc0, !PT ;  /* 0x0000ffff05177812 */ /* 0x000fc400078ec0ff */
[-C--:B------:R-:W-:Y:S01]  /*70b0*/  IADD3 R4, P2, PT, R150, R72.reuse, RZ ;  /* 0x0000004896047210 */ /* 0x080fe20007f5e0ff */
[----:B------:R1:W-:Y:S01]  /*70c0*/  LDGSTS.E [R79+0x34], desc[UR18][R134.64], !P4 ;  /* 0x00034000864f7fae */ /* 0x0003e2000e1a1012 */
[--C-:B------:R-:W-:Y:S02]  /*70d0*/  SHF.R.U32.HI R6, RZ, 0xf, R23.reuse ;  /* 0x0000000fff067819 */ /* 0x100fe40000011617 */
[--C-:B------:R-:W-:Y:S01]  /*70e0*/  SHF.R.U32.HI R7, RZ, 0xe, R23.reuse ;  /* 0x0000000eff077819 */ /* 0x100fe20000011617 */
[--C-:B------:R-:W-:Y:S01]  /*70f0*/  IMAD.X R5, R151, 0x1, R74.reuse, P2 ;  /* 0x0000000197057824 */ /* 0x100fe200010e064a */
[----:B------:R-:W-:Y:S01]  /*7100*/  LOP3.LUT P2, RZ, R6, 0x1, RZ, 0xc0, !PT ;  /* 0x0000000106ff7812 */ /* 0x000fe2000784c0ff */
[----:B------:R1:W-:Y:S01]  /*7110*/  LDGSTS.E [R79+0x38], desc[UR18][R136.64], !P3 ;  /* 0x00038000884f7fae */ /* 0x0003e2000d9a1012 */
[----:B------:R-:W-:Y:S02]  /*7120*/  IADD3 R8, P3, PT, R118, R72, RZ ;  /* 0x0000004876087210 */ /* 0x000fe40007f7e0ff */
[----:B------:R-:W-:Y:S01]  /*7130*/  LOP3.LUT P4, RZ, R7, 0x1, RZ, 0xc0, !PT ;  /* 0x0000000107ff7812 */ /* 0x000fe2000788c0ff */
[----:B------:R1:W-:Y:S01]  /*7140*/  LDGSTS.E [R79+0x3c], desc[UR18][R138.64], !P6 ;  /* 0x0003c0008a4f7fae */ /* 0x0003e2000f1a1012 */
[--C-:B------:R-:W-:Y:S01]  /*7150*/  SHF.R.U32.HI R11, RZ, 0xd, R23.reuse ;  /* 0x0000000dff0b7819 */ /* 0x100fe20000011617 */
[----:B------:R-:W-:Y:S01]  /*7160*/  IMAD.X R9, R119, 0x1, R74, P3 ;  /* 0x0000000177097824 */ /* 0x000fe200018e064a */
[----:B------:R-:W-:-:S02]  /*7170*/  SHF.R.U32.HI R12, RZ, 0xc, R23 ;  /* 0x0000000cff0c7819 */ /* 0x000fc40000011617 */
[----:B------:R-:W-:Y:S02]  /*7180*/  LOP3.LUT P3, RZ, R11, 0x1, RZ, 0xc0, !PT ;  /* 0x000000010bff7812 */ /* 0x000fe4000786c0ff */
[--C-:B------:R-:W-:Y:S01]  /*7190*/  SHF.R.U32.HI R13, RZ, 0xb, R23.reuse ;  /* 0x0000000bff0d7819 */ /* 0x100fe20000011617 */
[----:B------:R1:W-:Y:S01]  /*71a0*/  LDGSTS.E [R79+0x40], desc[UR18][R140.64], P2 ;  /* 0x000400008c4f7fae */ /* 0x0003e200091a1012 */
[----:B------:R-:W-:Y:S02]  /*71b0*/  LOP3.LUT P2, RZ, R12, 0x1, RZ, 0xc0, !PT ;  /* 0x000000010cff7812 */ /* 0x000fe4000784c0ff */
[--C-:B------:R-:W-:Y:S01]  /*71c0*/  SHF.R.U32.HI R14, RZ, 0x9, R23.reuse ;  /* 0x00000009ff0e7819 */ /* 0x100fe20000011617 */
[----:B------:R1:W-:Y:S01]  /*71d0*/  LDGSTS.E [R79+0x44], desc[UR18][R142.64], P4 ;  /* 0x000440008e4f7fae */ /* 0x0003e2000a1a1012 */
[----:B------:R-:W-:Y:S02]  /*71e0*/  LOP3.LUT P4, RZ, R13, 0x1, RZ, 0xc0, !PT ;  /* 0x000000010dff7812 */ /* 0x000fe4000788c0ff */
[----:B------:R-:W-:-:S02]  /*71f0*/  SHF.R.U32.HI R13, RZ, 0xa, R23 ;  /* 0x0000000aff0d7819 */ /* 0x000fc40000011617 */
[--C-:B------:R-:W-:Y:S01]  /*7200*/  SHF.R.U32.HI R15, RZ, 0x7, R23.reuse ;  /* 0x00000007ff0f7819 */ /* 0x100fe20000011617 */
[----:B------:R1:W-:Y:S01]  /*7210*/  LDGSTS.E [R79+0x48], desc[UR18][R158.64], P3 ;  /* 0x000480009e4f7fae */ /* 0x0003e200099a1012 */
[----:B------:R-:W-:Y:S02]  /*7220*/  LOP3.LUT P3, RZ, R13, 0x1, RZ, 0xc0, !PT ;  /* 0x000000010dff7812 */ /* 0x000fe4000786c0ff */
[--C-:B------:R-:W-:Y:S01]  /*7230*/  SHF.R.U32.HI R16, RZ, 0x6, R23.reuse ;  /* 0x00000006ff107819 */ /* 0x100fe20000011617 */
[----:B------:R1:W-:Y:S01]  /*7240*/  LDGSTS.E [R79+0x4c], desc[UR18][R160.64], P2 ;  /* 0x0004c000a04f7fae */ /* 0x0003e200091a1012 */
[----:B------:R-:W-:Y:S02]  /*7250*/  LOP3.LUT P2, RZ, R14, 0x1, RZ, 0xc0, !PT ;  /* 0x000000010eff7812 */ /* 0x000fe4000784c0ff */
[--C-:B------:R-:W-:Y:S01]  /*7260*/  SHF.R.U32.HI R14, RZ, 0x8, R23.reuse ;  /* 0x00000008ff0e7819 */ /* 0x100fe20000011617 */
[----:B------:R1:W-:Y:S01]  /*7270*/  LDGSTS.E [R79+0x50], desc[UR18][R162.64], P4 ;  /* 0x00050000a24f7fae */ /* 0x0003e2000a1a1012 */
[----:B------:R-:W-:-:S02]  /*7280*/  SHF.R.U32.HI R17, RZ, 0x5, R23 ;  /* 0x00000005ff117819 */ /* 0x000fc40000011617 */
[----:B------:R-:W-:Y:S02]  /*7290*/  LOP3.LUT P4, RZ, R14, 0x1, RZ, 0xc0, !PT ;  /* 0x000000010eff7812 */ /* 0x000fe4000788c0ff */
[--C-:B------:R-:W-:Y:S01]  /*72a0*/  SHF.R.U32.HI R21, RZ, 0x4, R23.reuse ;  /* 0x00000004ff157819 */ /* 0x100fe20000011617 */
[----:B------:R1:W-:Y:S01]  /*72b0*/  LDGSTS.E [R79+0x54], desc[UR18][R164.64], P3 ;  /* 0x00054000a44f7fae */ /* 0x0003e200099a1012 */
[----:B------:R-:W-:Y:S02]  /*72c0*/  LOP3.LUT P3, RZ, R15, 0x1, RZ, 0xc0, !PT ;  /* 0x000000010fff7812 */ /* 0x000fe4000786c0ff */
[-C--:B------:R-:W-:Y:S01]  /*72d0*/  IADD3 R6, P6, PT, R116, R72.reuse, RZ ;  /* 0x0000004874067210 */ /* 0x080fe20007fde0ff */
[----:B------:R1:W-:Y:S01]  /*72e0*/  LDGSTS.E [R79+0x58], desc[UR18][R166.64], P2 ;  /* 0x00058000a64f7fae */ /* 0x0003e200091a1012 */
[----:B------:R-:W-:Y:S02]  /*72f0*/  LOP3.LUT P2, RZ, R16, 0x1, RZ, 0xc0, !PT ;  /* 0x0000000110ff7812 */ /* 0x000fe4000784c0ff */
[----:B------:R-:W-:Y:S01]  /*7300*/  SHF.R.U32.HI R22, RZ, 0x3, R23 ;  /* 0x00000003ff167819 */ /* 0x000fe20000011617 */
[----:B------:R-:W-:Y:S01]  /*7310*/  IMAD.X R7, R117, 0x1, R74, P6 ;  /* 0x0000000175077824 */ /* 0x000fe200030e064a */
[----:B------:R-:W-:Y:S01]  /*7320*/  IADD3 R10, P6, PT, R120, R72, RZ ;  /* 0x00000048780a7210 */ /* 0x000fe20007fde0ff */
[----:B------:R1:W-:Y:S01]  /*7330*/  LDGSTS.E [R79+0x5c], desc[UR18][R168.64], P4 ;  /* 0x0005c000a84f7fae */ /* 0x0003e2000a1a1012 */
[----:B------:R-:W-:-:S02]  /*7340*/  LOP3.LUT P4, RZ, R17, 0x1, RZ, 0xc0, !PT ;  /* 0x0000000111ff7812 */ /* 0x000fc4000788c0ff */
[----:B------:R-:W-:Y:S01]  /*7350*/  SHF.R.U32.HI R25, RZ, 0x2, R23 ;  /* 0x00000002ff197819 */ /* 0x000fe20000011617 */
[----:B------:R1:W-:Y:S01]  /*7360*/  LDGSTS.E [R79+0x60], desc[UR18][R170.64], P3 ;  /* 0x00060000aa4f7fae */ /* 0x0003e200099a1012 */
[-C--:B------:R-:W-:Y:S01]  /*7370*/  IADD3 R18, P3, PT, R128, R72.reuse, RZ ;  /* 0x0000004880127210 */ /* 0x080fe20007f7e0ff */
[--C-:B------:R-:W-:Y:S01]  /*7380*/  IMAD.X R11, R121, 0x1, R74.reuse, P6 ;  /* 0x00000001790b7824 */ /* 0x100fe200030e064a */
[----:B------:R-:W-:Y:S01]  /*7390*/  IADD3 R12, P6, PT, R122, R72, RZ ;  /* 0x000000487a0c7210 */ /* 0x000fe20007fde0ff */
[----:B------:R1:W-:Y:S01]  /*73a0*/  LDGSTS.E [R79+0x64], desc[UR18][R174.64], P2 ;  /* 0x00064000ae4f7fae */ /* 0x0003e200091a1012 */
[----:B------:R-:W-:Y:S01]  /*73b0*/  ISETP.GE.AND P2, PT, R40, R179, PT ;  /* 0x000000b32800720c */ /* 0x000fe20003f46270 */
[--C-:B------:R-:W-:Y:S01]  /*73c0*/  IMAD.X R19, R129, 0x1, R74.reuse, P3 ;  /* 0x0000000181137824 */ /* 0x100fe200018e064a */
[----:B------:R-:W-:Y:S01]  /*73d0*/  LOP3.LUT P3, RZ, R21, 0x1, RZ, 0xc0, !PT ;  /* 0x0000000115ff7812 */ /* 0x000fe2000786c0ff */
[----:B------:R-:W-:Y:S01]  /*73e0*/  IMAD.X R13, R123, 0x1, R74, P6 ;  /* 0x000000017b0d7824 */ /* 0x000fe200030e064a */
[----:B------:R-:W-:Y:S01]  /*73f0*/  SEL R24, RZ, 0x4, P2 ;  /* 0x00000004ff187807 */ /* 0x000fe20001000000 */
[----:B------:R1:W-:Y:S01]  /*7400*/  LDGSTS.E [R79+0x68], desc[UR18][R172.64], P4 ;  /* 0x00068000ac4f7fae */ /* 0x0003e2000a1a1012 */
[----:B------:R-:W-:-:S02]  /*7410*/  LOP3.LUT P2, RZ, R22, 0x1, RZ, 0xc0, !PT ;  /* 0x0000000116ff7812 */ /* 0x000fc4000784c0ff */
[----:B------:R-:W-:Y:S02]  /*7420*/  ISETP.GT.AND P4, PT, R58, 0xdf, PT ;  /* 0x000000df3a00780c */ /* 0x000fe40003f84270 */
[----:B------:R-:W-:Y:S02]  /*7430*/  SHF.R.U32.HI R26, RZ, 0x1, R23 ;  /* 0x00000001ff1a7819 */ /* 0x000fe40000011617 */
[-C--:B------:R-:W-:Y:S02]  /*7440*/  IADD3 R14, P6, PT, R124, R72.reuse, RZ ;  /* 0x000000487c0e7210 */ /* 0x080fe40007fde0ff */
[----:B------:R-:W-:Y:S01]  /*7450*/  SEL R27, R24, RZ, P4 ;  /* 0x000000ff181b7207 */ /* 0x000fe20002000000 */
[----:B------:R1:W-:Y:S01]  /*7460*/  LDGSTS.E [R79+0x6c], desc[UR18][R176.64], P3 ;  /* 0x0006c000b04f7fae */ /* 0x0003e200099a1012 */
[-C--:B------:R-:W-:Y:S01]  /*7470*/  IADD3 R22, P3, PT, R144, R72.reuse, RZ ;  /* 0x0000004890167210 */ /* 0x080fe20007f7e0ff */
[--C-:B------:R-:W-:Y:S01]  /*7480*/  IMAD.X R15, R125, 0x1, R74.reuse, P6 ;  /* 0x000000017d0f7824 */ /* 0x100fe200030e064a */
[----:B------:R-:W-:Y:S01]  /*7490*/  LOP3.LUT P4, RZ, R25, 0x1, RZ, 0xc0, !PT ;  /* 0x0000000119ff7812 */ /* 0x000fe2000788c0ff */
[----:B------:R1:W-:Y:S01]  /*74a0*/  LDGSTS.E [R79+0x70], desc[UR18][R146.64], P2 ;  /* 0x00070000924f7fae */ /* 0x0003e200091a1012 */
[----:B------:R-:W-:Y:S01]  /*74b0*/  IADD3 R16, P6, PT, R126, R72, RZ ;  /* 0x000000487e107210 */ /* 0x000fe20007fde0ff */
[----:B------:R-:W-:Y:S01]  /*74c0*/  IMAD.X R23, R145, 0x1, R74, P3 ;  /* 0x0000000191177824 */ /* 0x000fe200018e064a */
[----:B------:R-:W-:-:S02]  /*74d0*/  LOP3.LUT P3, RZ, R26, 0x1, RZ, 0xc0, !PT ;  /* 0x000000011aff7812 */ /* 0x000fc4000786c0ff */
[----:B------:R-:W-:Y:S01]  /*74e0*/  ISETP.NE.U32.AND P2, PT, R27, RZ, PT ;  /* 0x000000ff1b00720c */ /* 0x000fe20003f45070 */
[----:B------:R-:W-:Y:S01]  /*74f0*/  IMAD.X R17, R127, 0x1, R74, P6 ;  /* 0x000000017f117824 */ /* 0x000fe200030e064a */
[----:B------:R-:W-:-:S05]  /*7500*/  IADD3 R20, P6, PT, R130, R72, RZ ;  /* 0x0000004882147210 */ /* 0x000fca0007fde0ff */
[----:B------:R1:W-:Y:S01]  /*7510*/  LDGSTS.E [R79+0x74], desc[UR18][R104.64], P4 ;  /* 0x00074000684f7fae */ /* 0x0003e2000a1a1012 */
[--C-:B------:R-:W-:Y:S01]  /*7520*/  IMAD.X R21, R131, 0x1, R74.reuse, P6 ;  /* 0x0000000183157824 */ /* 0x100fe200030e064a */
[-C--:B------:R-:W-:Y:S02]  /*7530*/  IADD3 R24, P6, PT, R154, R72.reuse, RZ ;  /* 0x000000489a187210 */ /* 0x080fe40007fde0ff */
[----:B------:R1:W-:Y:S03]  /*7540*/  LDGSTS.E [R79+0x78], desc[UR18][R148.64], P3 ;  /* 0x00078000944f7fae */ /* 0x0003e600099a1012 */
[--C-:B------:R-:W-:Y:S01]  /*7550*/  IMAD.X R25, R155, 0x1, R74.reuse, P6 ;  /* 0x000000019b197824 */ /* 0x100fe200030e064a */
[----:B------:R1:W-:Y:S01]  /*7560*/  LDGSTS.E [R79+0x7c], desc[UR18][R152.64], !P1 ;  /* 0x0007c000984f7fae */ /* 0x0003e2000c9a1012 */
[----:B------:R-:W-:Y:S02]  /*7570*/  ISETP.GE.AND P1, PT, R58, 0x40, PT ;  /* 0x000000403a00780c */ /* 0x000fe40003f26270 */
[----:B------:R-:W-:Y:S01]  /*7580*/  IADD3 R26, P6, PT, R156, R72, RZ ;  /* 0x000000489c1a7210 */ /* 0x000fe20007fde0ff */
[----:B------:R-:W0:Y:S04]  /*7590*/  LDGDEPBAR ;  /* 0x00000000000079af */ /* 0x000e280000000000 */
[----:B------:R1:W-:Y:S01]  /*75a0*/  LDGSTS.E [R60+0x24000], desc[UR18][R94.64], P2 ;  /* 0x240000005e3c7fae */ /* 0x0003e200091a1012 */
[----:B------:R-:W-:Y:S01]  /*75b0*/  IMAD.X R27, R157, 0x1, R74, P6 ;  /* 0x000000019d1b7824 */ /* 0x000fe200030e064a */
[----:B------:R-:W-:-:S02]  /*75c0*/  ISETP.GE.AND P6, PT, R58, 0x20, PT ;  /* 0x000000203a00780c */ /* 0x000fc40003fc6270 */
[----:B------:R1:W-:Y:S04]  /*75d0*/  LDGSTS.E [R60+0x24400], desc[UR18][R102.64], P2 ;  /* 0x24400000663c7fae */ /* 0x0003e800091a1012 */
        /* <DEDUP_REMOVED lines=14> */
[----:B------:R-:W0:Y:S01]  /*76c0*/  LDGDEPBAR ;  /* 0x00000000000079af */ /* 0x000e220000000000 */
[----:B------:R-:W-:Y:S05]  /*76d0*/  @!P1 BRA `(.L_x_8) ;  /* 0x00000024006c9947 */ /* 0x000fea0003800000 */
[----:B-1----:R-:W1:Y:S01]  /*76e0*/  LDC.64 R4, c[0x0][0x388] ;  /* 0x0000e200ff047b82 */ /* 0x002e620000000a00 */
[----:B------:R-:W-:Y:S01]  /*76f0*/  SHF.R.S32.HI R8, RZ, 0x1f, R42 ;  /* 0x0000001fff087819 */ /* 0x000fe2000001142a */
[----:B------:R-:W-:Y:S01]  /*7700*/  IMAD R126, R2, 0x18, RZ ;  /* 0x00000018027e7824 */ /* 0x000fe200078e02ff */
[----:B------:R-:W-:Y:S01]  /*7710*/  IADD3 R91, P3, PT, R42, R77, RZ ;  /* 0x0000004d2a5b7210 */ /* 0x000fe20007f7e0ff */
[----:B------:R-:W-:Y:S01]  /*7720*/  IMAD R124, R2, 0x17, RZ ;  /* 0x00000017027c7824 */ /* 0x000fe200078e02ff */
[----:B------:R-:W-:Y:S01]  /*7730*/  IADD3 R85, P2, PT, R42, R71, RZ ;  /* 0x000000472a557210 */ /* 0x000fe20007f5e0ff */
[----:B------:R-:W-:Y:S01]  /*7740*/  IMAD R122, R2, 0x16, RZ ;  /* 0x00000016027a7824 */ /* 0x000fe200078e02ff */
[C---:B------:R-:W-:Y:S01]  /*7750*/  IADD3 R89, P4, PT, R42.reuse, R75, RZ ;  /* 0x0000004b2a597210 */ /* 0x040fe20007f9e0ff */
[----:B------:R-:W2:Y:S01]  /*7760*/  LDC.64 R6, c[0x0][0x380] ;  /* 0x0000e000ff067b82 */ /* 0x000ea20000000a00 */
[----:B------:R-:W-:Y:S01]  /*7770*/  IADD3 R87, P1, PT, R42, R73, RZ ;  /* 0x000000492a577210 */ /* 0x000fe20007f3e0ff */
[C---:B------:R-:W-:Y:S01]  /*7780*/  IMAD R120, R2.reuse, 0x15, RZ ;  /* 0x0000001502787824 */ /* 0x040fe200078e02ff */
[-C--:B------:R-:W-:Y:S01]  /*7790*/  LEA.HI.X.SX32 R94, R77, R8.reuse, 0x1, P3 ;  /* 0x000000084d5e7211 */ /* 0x080fe200018f0eff */
[C---:B------:R-:W-:Y:S01]  /*77a0*/  IMAD R118, R2.reuse, 0x14, RZ ;  /* 0x0000001402767824 */ /* 0x040fe200078e02ff */
[-C--:B------:R-:W-:Y:S01]  /*77b0*/  LEA.HI.X.SX32 R88, R71, R8.reuse, 0x1, P2 ;  /* 0x0000000847587211 */ /* 0x080fe200010f0eff */
[----:B------:R-:W-:Y:S01]  /*77c0*/  IMAD R116, R2, 0x13, RZ ;  /* 0x0000001302747824 */ /* 0x000fe200078e02ff */
[----:B------:R-:W-:Y:S01]  /*77d0*/  IADD3 R83, P3, PT, R42, R69, RZ ;  /* 0x000000452a537210 */ /* 0x000fe20007f7e0ff */
[----:B------:R-:W-:Y:S01]  /*77e0*/  IMAD R114, R2, 0x12, RZ ;  /* 0x0000001202727824 */ /* 0x000fe200078e02ff */
[----:B------:R-:W-:Y:S01]  /*77f0*/  IADD3 R77, P2, PT, R42, R63, RZ ;  /* 0x0000003f2a4d7210 */ /* 0x000fe20007f5e0ff */
[C---:B------:R-:W-:Y:S01]  /*7800*/  IMAD R112, R2.reuse, 0x11, RZ ;  /* 0x0000001102707824 */ /* 0x040fe200078e02ff */
[-C--:B------:R-:W-:Y:S01]  /*7810*/  LEA.HI.X.SX32 R92, R75, R8.reuse, 0x1, P4 ;  /* 0x000000084b5c7211 */ /* 0x080fe200020f0eff */
[C---:B------:R-:W-:Y:S01]  /*7820*/  IMAD.SHL.U32 R110, R2.reuse, 0x10, RZ ;  /* 0x00000010026e7824 */ /* 0x040fe200078e00ff */
[-C--:B------:R-:W-:Y:S01]  /*7830*/  LEA.HI.X.SX32 R90, R73, R8.reuse, 0x1, P1 ;  /* 0x00000008495a7211 */ /* 0x080fe200008f0eff */
[----:B------:R-:W-:Y:S01]  /*7840*/  IMAD R108, R2, 0xf, RZ ;  /* 0x0000000f026c7824 */ /* 0x000fe200078e02ff */
[----:B------:R-:W-:Y:S01]  /*7850*/  IADD3 R21, P4, PT, R42, R67, RZ ;  /* 0x000000432a157210 */ /* 0x000fe20007f9e0ff */
[----:B------:R-:W-:Y:S01]  /*7860*/  IMAD R106, R2, 0xe, RZ ;  /* 0x0000000e026a7824 */ /* 0x000fe200078e02ff */
        /* <DEDUP_REMOVED lines=13> */
[----:B------:R-:W-:Y:S01]  /*7940*/  IMAD.SHL.U32 R34, R2, 0x4, RZ ;  /* 0x0000000402227824 */ /* 0x000fe200078e00ff */
[----:B------:R-:W-:Y:S01]  /*7950*/  IADD3 R73, P4, PT, R42, R59, RZ ;  /* 0x0000003b2a497210 */ /* 0x000fe20007f9e0ff */
[----:B------:R-:W-:Y:S01]  /*7960*/  IMAD R32, R2, 0x3, RZ ;  /* 0x0000000302207824 */ /* 0x000fe200078e02ff */
[----:B------:R-:W-:Y:S01]  /*7970*/  IADD3 R71, P1, PT, R42, R57, RZ ;  /* 0x000000392a477210 */ /* 0x000fe20007f3e0ff */
[----:B------:R-:W-:Y:S01]  /*7980*/  IMAD.SHL.U32 R30, R2, 0x2, RZ ;  /* 0x00000002021e7824 */ /* 0x000fe200078e00ff */
[-C--:B------:R-:W-:Y:S01]  /*7990*/  LEA.HI.X.SX32 R78, R61, R8.reuse, 0x1, P3 ;  /* 0x000000083d4e7211 */ /* 0x080fe200018f0eff */
[----:B------:R-:W-:Y:S01]  /*79a0*/  IMAD R23, R76, 0x1c, RZ ;  /* 0x0000001c4c177824 */ /* 0x000fe200078e02ff */
[-C--:B------:R-:W-:Y:S01]  /*79b0*/  LEA.HI.X.SX32 R68, R55, R8.reuse, 0x1, P2 ;  /* 0x0000000837447211 */ /* 0x080fe200010f0eff */
[----:B------:R-:W-:Y:S01]  /*79c0*/  IMAD R25, R70, 0x1c, RZ ;  /* 0x0000001c46197824 */ /* 0x000fe200078e02ff */
[----:B------:R-:W-:Y:S01]  /*79d0*/  IADD3 R61, P2, PT, R42, R47, RZ ;  /* 0x0000002f2a3d7210 */ /* 0x000fe20007f5e0ff */
[----:B------:R-:W-:Y:S01]  /*79e0*/  UMOV UR13, 0x1 ;  /* 0x00000001000d7882 */ /* 0x000fe20000000000 */
[----:B------:R-:W-:Y:S01]  /*79f0*/  R2UR UR22, R28 ;  /* 0x000000001c1672ca */ /* 0x000fe200000e0000 */
[----:B------:R-:W-:Y:S01]  /*7a00*/  UMOV UR14, 0x6 ;  /* 0x00000006000e7882 */ /* 0x000fe20000000000 */
[-C--:B------:R-:W-:Y:S01]  /*7a10*/  LEA.HI.X.SX32 R28, R59, R8.reuse, 0x1, P4 ;  /* 0x000000083b1c7211 */ /* 0x080fe200020f0eff */
[----:B------:R-:W-:Y:S01]  /*7a20*/  UMOV UR6, URZ ;  /* 0x000000ff00067c82 */ /* 0x000fe20008000000 */
[-C--:B------:R-:W-:Y:S01]  /*7a30*/  LEA.HI.X.SX32 R26, R57, R8.reuse, 0x1, P1 ;  /* 0x00000008391a7211 */ /* 0x080fe200008f0eff */
[----:B------:R-:W-:Y:S01]  /*7a40*/  UMOV UR7, URZ ;  /* 0x000000ff00077c82 */ /* 0x000fe20008000000 */
[C---:B------:R-:W-:Y:S01]  /*7a50*/  IADD3 R67, P3, PT, R42.reuse, R53, RZ ;  /* 0x000000352a437210 */ /* 0x040fe20007f7e0ff */
[----:B------:R-:W-:Y:S01]  /*7a60*/  UMOV UR8, URZ ;  /* 0x000000ff00087c82 */ /* 0x000fe20008000000 */
[C---:B------:R-:W-:Y:S01]  /*7a70*/  IADD3 R65, P4, PT, R42.reuse, R51, RZ ;  /* 0x000000332a417210 */ /* 0x040fe20007f9e0ff */
[----:B------:R-:W-:Y:S01]  /*7a80*/  UMOV UR5, URZ ;  /* 0x000000ff00057c82 */ /* 0x000fe20008000000 */
[----:B------:R-:W-:Y:S01]  /*7a90*/  IADD3 R63, P1, PT, R42, R49, RZ ;  /* 0x000000312a3f7210 */ /* 0x000fe20007f3e0ff */
[----:B-1----:R-:W-:Y:S01]  /*7aa0*/  IMAD.WIDE.U32 R42, R3, 0x1c, R4 ;  /* 0x0000001c032a7825 */ /* 0x002fe200078e0004 */
[----:B------:R-:W-:-:S02]  /*7ab0*/  LEA.HI.X.SX32 R22, R47, R8, 0x1, P2 ;  /* 0x000000082f167211 */ /* 0x000fc400010f0eff */
[----:B------:R-:W-:Y:S01]  /*7ac0*/  SHF.R.S32.HI R3, RZ, 0x1f, R45 ;  /* 0x0000001fff037819 */ /* 0x000fe2000001142d */
[----:B--2---:R-:W-:Y:S01]  /*7ad0*/  IMAD.WIDE.U32 R4, R81, 0x1c, R6 ;  /* 0x0000001c51047825 */ /* 0x004fe200078e0006 */
[----:B------:R-:W-:Y:S02]  /*7ae0*/  IADD3 R19, P2, PT, R45, R56, RZ ;  /* 0x000000382d137210 */ /* 0x000fe40007f5e0ff */
[-C--:B------:R-:W-:Y:S01]  /*7af0*/  LEA.HI.X.SX32 R24, R49, R8.reuse, 0x1, P1 ;  /* 0x0000000831187211 */ /* 0x080fe200008f0eff */
[----:B------:R-:W-:Y:S01]  /*7b00*/  IMAD R6, R2, 0x5, RZ ;  /* 0x0000000502067824 */ /* 0x000fe200078e02ff */
[----:B------:R-:W-:Y:S01]  /*7b10*/  LEA.HI.X.SX32 R62, R53, R8, 0x1, P3 ;  /* 0x00000008353e7211 */ /* 0x000fe200018f0eff */
[----:B------:R-:W-:Y:S01]  /*7b20*/  IMAD.MOV.U32 R93, RZ, RZ, R4 ;  /* 0x000000ffff5d7224 */ /* 0x000fe200078e0004 */
[----:B------:R-:W-:Y:S01]  /*7b30*/  IADD3 R134, P1, PT, R45, R2, RZ ;  /* 0x000000022d867210 */ /* 0x000fe20007f3e0ff */
[----:B------:R-:W-:Y:S01]  /*7b40*/  IMAD.SHL.U32 R81, R21, 0x4, RZ ;  /* 0x0000000415517824 */ /* 0x000fe200078e00ff */
[----:B------:R-:W-:-:S02]  /*7b50*/  LEA.HI.X.SX32 R20, R56, R3, 0x1, P2 ;  /* 0x0000000338147211 */ /* 0x000fc400010f0eff */
[C---:B------:R-:W-:Y:S02]  /*7b60*/  IADD3 R17, P3, PT, R45.reuse, R54, RZ ;  /* 0x000000362d117210 */ /* 0x040fe40007f7e0ff */
[C---:B------:R-:W-:Y:S02]  /*7b70*/  IADD3 R15, P2, PT, R45.reuse, R44, RZ ;  /* 0x0000002c2d0f7210 */ /* 0x040fe40007f5e0ff */
[-C--:B------:R-:W-:Y:S02]  /*7b80*/  LEA.HI.X.SX32 R95, R2, R3.reuse, 0x1, P1 ;  /* 0x00000003025f7211 */ /* 0x080fe400008f0eff */
[----:B------:R-:W-:Y:S02]  /*7b90*/  IADD3 R16, P1, PT, R45, R52, RZ ;  /* 0x000000342d107210 */ /* 0x000fe40007f3e0ff */
[-C--:B------:R-:W-:Y:S01]  /*7ba0*/  LEA.HI.X.SX32 R18, R54, R3.reuse, 0x1, P3 ;  /* 0x0000000336127211 */ /* 0x080fe200018f0eff */
[----:B------:R-:W-:Y:S01]  /*7bb0*/  IMAD.SHL.U32 R54, R19, 0x4, RZ ;  /* 0x0000000413367824 */ /* 0x000fe200078e00ff */
[----:B------:R-:W-:-:S02]  /*7bc0*/  LEA.HI.X.SX32 R44, R44, R3, 0x1, P2 ;  /* 0x000000032c2c7211 */ /* 0x000fc400010f0eff */
[C---:B------:R-:W-:Y:S02]  /*7bd0*/  IADD3 R13, P3, PT, R45.reuse, R50, RZ ;  /* 0x000000322d0d7210 */ /* 0x040fe40007f7e0ff */
[----:B------:R-:W-:Y:S02]  /*7be0*/  IADD3 R10, P2, PT, R45, R46, RZ ;  /* 0x0000002e2d0a7210 */ /* 0x000fe40007f5e0ff */
[-C--:B------:R-:W-:Y:S01]  /*7bf0*/  LEA.HI.X.SX32 R55, R52, R3.reuse, 0x1, P1 ;  /* 0x0000000334377211 */ /* 0x080fe200008f0eff */
[----:B------:R-:W-:Y:S01]  /*7c00*/  IMAD.SHL.U32 R52, R17, 0x4, RZ ;  /* 0x0000000411347824 */ /* 0x000fe200078e00ff */
[----:B------:R-:W-:Y:S02]  /*7c10*/  IADD3 R12, P1, PT, R45, R48, RZ ;  /* 0x000000302d0c7210 */ /* 0x000fe40007f3e0ff */
[-C--:B------:R-:W-:Y:S01]  /*7c20*/  LEA.HI.X.SX32 R14, R50, R3.reuse, 0x1, P3 ;  /* 0x00000003320e7211 */ /* 0x080fe200018f0eff */
[----:B------:R-:W-:Y:S01]  /*7c30*/  IMAD.SHL.U32 R50, R16, 0x4, RZ ;  /* 0x0000000410327824 */ /* 0x000fe200078e00ff */
[----:B------:R-:W-:Y:S01]  /*7c40*/  LEA.HI.X.SX32 R47, R46, R3, 0x1, P2 ;  /* 0x000000032e2f7211 */ /* 0x000fe200010f0eff */
[----:B------:R-:W-:Y:S01]  /*7c50*/  IMAD.SHL.U32 R46, R13, 0x4, RZ ;  /* 0x000000040d2e7824 */ /* 0x000fe200078e00ff */
[----:B------:R-:W-:-:S02]  /*7c60*/  IADD3 R132, P3, PT, R45, R126, RZ ;  /* 0x0000007e2d847210 */ /* 0x000fc40007f7e0ff */
[----:B------:R-:W-:Y:S02]  /*7c70*/  IADD3 R130, P2, PT, R45, R124, RZ ;  /* 0x0000007c2d827210 */ /* 0x000fe40007f5e0ff */
[-C--:B------:R-:W-:Y:S01]  /*7c80*/  LEA.HI.X.SX32 R49, R48, R3.reuse, 0x1, P1 ;  /* 0x0000000330317211 */ /* 0x080fe200008f0eff */
[----:B------:R-:W-:Y:S01]  /*7c90*/  IMAD.SHL.U32 R48, R15, 0x4, RZ ;  /* 0x000000040f307824 */ /* 0x000fe200078e00ff */
[----:B------:R-:W-:Y:S01]  /*7ca0*/  LEA.HI.X.SX32 R60, R51, R8, 0x1, P4 ;  /* 0x00000008333c7211 */ /* 0x000fe200020f0eff */
[----:B------:R-:W-:Y:S01]  /*7cb0*/  IMAD R8, R2, 0x6, RZ ;  /* 0x0000000602087824 */ /* 0x000fe200078e02ff */
[----:B------:R-:W-:Y:S02]  /*7cc0*/  IADD3 R128, P1, PT, R45, R122, RZ ;  /* 0x0000007a2d807210 */ /* 0x000fe40007f3e0ff */
[-C--:B------:R-:W-:Y:S02]  /*7cd0*/  LEA.HI.X.SX32 R133, R126, R3.reuse, 0x1, P3 ;  /* 0x000000037e857211 */ /* 0x080fe400018f0eff */
[----:B------:R-:W-:-:S02]  /*7ce0*/  LEA.HI.X.SX32 R131, R124, R3, 0x1, P2 ;  /* 0x000000037c837211 */ /* 0x000fc400010f0eff */
[C---:B------:R-:W-:Y:S02]  /*7cf0*/  IADD3 R126, P4, PT, R45.reuse, R120, RZ ;  /* 0x000000782d7e7210 */ /* 0x040fe40007f9e0ff */
[C---:B------:R-:W-:Y:S02]  /*7d00*/  IADD3 R124, P2, PT, R45.reuse, R118, RZ ;  /* 0x000000762d7c7210 */ /* 0x040fe40007f5e0ff */
[-C--:B------:R-:W-:Y:S02]  /*7d10*/  LEA.HI.X.SX32 R129, R122, R3.reuse, 0x1, P1 ;  /* 0x000000037a817211 */ /* 0x080fe400008f0eff */
        /* <DEDUP_REMOVED lines=12> */
[----:B------:R-:W-:Y:S02]  /*7de0*/  SHF.R.S32.HI R9, RZ, 0x1f, R58 ;  /* 0x0000001fff097819 */ /* 0x000fe4000001143a */
[----:B------:R-:W-:Y:S02]  /*7df0*/  IADD3 R110, P2, PT, R45, R104, RZ ;  /* 0x000000682d6e7210 */ /* 0x000fe40007f5e0ff */
[----:B------:R-:W-:-:S02]  /*7e00*/  LEA.HI.X.SX32 R115, R108, R3, 0x1, P3 ;  /* 0x000000036c737211 */ /* 0x000fc400018f0eff */
[-C--:B------:R-:W-:Y:S02]  /*7e10*/  LEA.HI.X.SX32 R113, R106, R3.reuse, 0x1, P1 ;  /* 0x000000036a717211 */ /* 0x080fe400008f0eff */
[C---:B------:R-:W-:Y:S02]  /*7e20*/  IADD3 R108, P3, PT, R45.reuse, R102, RZ ;  /* 0x000000662d6c7210 */ /* 0x040fe40007f7e0ff */
[----:B------:R-:W-:Y:S02]  /*7e30*/  IADD3 R106, P1, PT, R45, R100, RZ ;  /* 0x000000642d6a7210 */ /* 0x000fe40007f3e0ff */
[----:B------:R-:W-:Y:S01]  /*7e40*/  LEA.HI R9, R9, R58, RZ, 0x5 ;  /* 0x0000003a09097211 */ /* 0x000fe200078f28ff */
[----:B------:R-:W-:Y:S01]  /*7e50*/  IMAD R58, R2, 0x7, RZ ;  /* 0x00000007023a7824 */ /* 0x000fe200078e02ff */
[-C--:B------:R-:W-:Y:S01]  /*7e60*/  LEA.HI.X.SX32 R111, R104, R3.reuse, 0x1, P2 ;  /* 0x00000003686f7211 */ /* 0x080fe200010f0eff */
[----:B------:R-:W-:Y:S01]  /*7e70*/  IMAD.IADD R2, R5, 0x1, R25 ;  /* 0x0000000105027824 */ /* 0x000fe200078e0219 */
[----:B------:R-:W-:Y:S01]  /*7e80*/  IADD3 R104, P2, PT, R45, R98, RZ ;  /* 0x000000622d687210 */ /* 0x000fe20007f5e0ff */
[----:B------:R-:W-:Y:S01]  /*7e90*/  IMAD.MOV.U32 R5, RZ, RZ, RZ ;  /* 0x000000ffff057224 */ /* 0x000fe200078e00ff */
[----:B------:R-:W-:-:S02]  /*7ea0*/  LEA.HI.X.SX32 R109, R102, R3, 0x1, P3 ;  /* 0x00000003666d7211 */ /* 0x000fc400018f0eff */
[-C--:B------:R-:W-:Y:S02]  /*7eb0*/  LEA.HI.X.SX32 R107, R100, R3.reuse, 0x1, P1 ;  /* 0x00000003646b7211 */ /* 0x080fe400008f0eff */
[C---:B------:R-:W-:Y:S02]  /*7ec0*/  IADD3 R102, P3, PT, R45.reuse, R96, RZ ;  /* 0x000000602d667210 */ /* 0x040fe40007f7e0ff */
[C---:B------:R-:W-:Y:S02]  /*7ed0*/  IADD3 R100, P1, PT, R45.reuse, R136, RZ ;  /* 0x000000882d647210 */ /* 0x040fe40007f3e0ff */
[-C--:B------:R-:W-:Y:S02]  /*7ee0*/  LEA.HI.X.SX32 R105, R98, R3.reuse, 0x1, P2 ;  /* 0x0000000362697211 */ /* 0x080fe400010f0eff */
[----:B------:R-:W-:Y:S02]  /*7ef0*/  IADD3 R98, P2, PT, R45, R58, RZ ;  /* 0x0000003a2d627210 */ /* 0x000fe40007f5e0ff */
        /* <DEDUP_REMOVED lines=8> */
[----:B------:R-:W-:Y:S02]  /*7f80*/  SHF.R.S32.HI R9, RZ, 0x5, R9 ;  /* 0x00000005ff097819 */ /* 0x000fe40000011409 */
[C---:B------:R-:W-:Y:S02]  /*7f90*/  IADD3 R8, P3, PT, R45.reuse, R32, RZ ;  /* 0x000000202d087210 */ /* 0x040fe40007f7e0ff */
[----:B------:R-:W-:Y:S01]  /*7fa0*/  IADD3 R6, P1, PT, R45, R30, RZ ;  /* 0x0000001e2d067210 */ /* 0x000fe20007f3e0ff */
[C---:B------:R-:W-:Y:S01]  /*7fb0*/  VIADD R139, R9.reuse, 0xfffffff9 ;  /* 0xfffffff9098b7836 */ /* 0x040fe20000000000 */
[-C--:B------:R-:W-:Y:S01]  /*7fc0*/  LEA.HI.X.SX32 R137, R34, R3.reuse, 0x1, P2 ;  /* 0x0000000322897211 */ /* 0x080fe200010f0eff */
[----:B------:R-:W-:Y:S01]  /*7fd0*/  IMAD.SHL.U32 R142, R8, 0x4, RZ ;  /* 0x00000004088e7824 */ /* 0x000fe200078e00ff */
[----:B------:R-:W-:Y:S01]  /*7fe0*/  VIMNMX R4, PT, PT, R9, 0x2, !PT ;  /* 0x0000000209047848 */ /* 0x000fe20007fe0100 */
[----:B------:R-:W-:Y:S01]  /*7ff0*/  IMAD.SHL.U32 R144, R6, 0x4, RZ ;  /* 0x0000000406907824 */ /* 0x000fe200078e00ff */
[----:B------:R-:W-:-:S02]  /*8000*/  LEA.HI.X.SX32 R11, R32, R3, 0x1, P3 ;  /* 0x00000003200b7211 */ /* 0x000fc400018f0eff */
[----:B------:R-:W-:Y:S01]  /*8010*/  LEA.HI.X.SX32 R7, R30, R3, 0x1, P1 ;  /* 0x000000031e077211 */ /* 0x000fe200008f0eff */
[----:B------:R-:W-:Y:S01]  /*8020*/  VIADD R140, R4, 0xffffffff ;  /* 0xffffffff048c7836 */ /* 0x000fe20000000000 */
[----:B------:R-:W-:Y:S01]  /*8030*/  SHF.L.U64.HI R45, R45, 0x2, R3 ;  /* 0x000000022d2d7819 */ /* 0x000fe20000010203 */
[----:B------:R-:W-:Y:S01]  /*8040*/  IMAD.IADD R3, R43, 0x1, R23 ;  /* 0x000000012b037824 */ /* 0x000fe200078e0217 */
[C---:B------:R-:W-:Y:S01]  /*8050*/  SHF.L.U64.HI R94, R91.reuse, 0x2, R94 ;  /* 0x000000025b5e7819 */ /* 0x040fe2000001025e */
[----:B------:R-:W-:Y:S01]  /*8060*/  IMAD.SHL.U32 R91, R91, 0x4, RZ ;  /* 0x000000045b5b7824 */ /* 0x000fe200078e00ff */
        /* <DEDUP_REMOVED lines=28> */
[----:B------:R-:W-:Y:S01]  /*8230*/  SHF.L.U64.HI R53, R15, 0x2, R44 ;  /* 0x000000020f357819 */ /* 0x000fe2000001022c */
        /* <DEDUP_REMOVED lines=47> */
[----:B------:R-:W-:-:S02]  /*8530*/  SHF.L.U64.HI R59, R19, 0x2, R20 ;  /* 0x00000002133b7819 */ /* 0x000fc40000010214 */
[----:B------:R-:W-:Y:S02]  /*8540*/  SHF.L.U64.HI R57, R17, 0x2, R18 ;  /* 0x0000000211397819 */ /* 0x000fe40000010212 */
[----:B------:R-:W-:Y:S02]  /*8550*/  SHF.L.U64.HI R55, R16, 0x2, R55 ;  /* 0x0000000210377819 */ /* 0x000fe40000010237 */
[----:B------:R-:W-:Y:S02]  /*8560*/  SHF.L.U64.HI R51, R13, 0x2, R14 ;  /* 0x000000020d337819 */ /* 0x000fe4000001020e */
[----:B------:R-:W-:Y:S02]  /*8570*/  SHF.L.U64.HI R49, R12, 0x2, R49 ;  /* 0x000000020c317819 */ /* 0x000fe40000010231 */
[----:B------:R-:W-:Y:S02]  /*8580*/  SHF.L.U64.HI R47, R10, 0x2, R47 ;  /* 0x000000020a2f7819 */ /* 0x000fe4000001022f */
[----:B------:R-:W-:-:S02]  /*8590*/  SHF.L.U64.HI R141, R8, 0x2, R11 ;  /* 0x00000002088d7819 */ /* 0x000fc4000001020b */
[----:B------:R-:W-:-:S07]  /*85a0*/  SHF.L.U64.HI R143, R6, 0x2, R7 ;  /* 0x00000002068f7819 */ /* 0x000fce0000010207 */
.L_x_11:
[----:B------:R-:W-:Y:S01]  /*85b0*/  IMAD.U32 R5, R5, -0x80000000, RZ ;  /* 0x8000000005057824 */ /* 0x000fe200078e00ff */
[----:B------:R-:W-:-:S03]  /*85c0*/  UIADD3 UR7, UPT, UPT, UR7, 0x1, URZ ;  /* 0x0000000107077890 */ /* 0x000fc6000fffe0ff */
[----:B------:R-:W1:Y:S01]  /*85d0*/  SYNCS.PHASECHK.TRANS64.TRYWAIT P1, [UR12], R5 ;  /* 0x00000005ff0075a7 */ /* 0x000e62000802110c */
[----:B------:R-:W-:-:S04]  /*85e0*/  UISETP.GT.AND UP1, UPT, UR7, 0x5, UPT ;  /* 0x000000050700788c */ /* 0x000fc8000bf24270 */
[----:B------:R-:W-:-:S04]  /*85f0*/  USEL UR7, UR7, URZ, !UP1 ;  /* 0x000000ff07077287 */ /* 0x000fc8000c800000 */
[----:B------:R-:W-:Y:S01]  /*8600*/  ULEA UR4, UR7, UR10, 0xe ;  /* 0x0000000a07047291 */ /* 0x000fe2000f8e70ff */
[----:B-12---:R-:W-:Y:S11]  /*8610*/  @!P1 BRA `(.L_x_9) ;  /* 0x0000003000949947 */ /* 0x006ff60003800000 */
.L_x_17:
[----:B------:R-:W-:-:S04]  /*8620*/  DEPBAR.LE SB0, 0xa ;  /* 0x000082800000791a */ /* 0x000fc80000000000 */
[----:B------:R-:W-:Y:S01]  /*8630*/  LEA R145, R36, UR4, 0x7 ;  /* 0x0000000424917c11 */ /* 0x000fe2000f8e38ff */
[----:B------:R-:W-:Y:S01]  /*8640*/  BAR.SYNC.DEFER_BLOCKING 0x0 ;  /* 0x0000000000007b1d */ /* 0x000fe20000010000 */
[----:B------:R-:W-:Y:S02]  /*8650*/  UIADD3 UR6, UPT, UPT, UR6, 0x1, URZ ;  /* 0x0000000106067890 */ /* 0x000fe4000fffe0ff */
[----:B------:R-:W-:Y:S02]  /*8660*/  ULEA UR12, UR13, UR10, 0x3 ;  /* 0x0000000a0d0c7291 */ /* 0x000fe4000f8e18ff */
[----:B------:R-:W-:Y:S02]  /*8670*/  UISETP.GT.AND UP1, UPT, UR6, 0x6, UPT ;  /* 0x000000060600788c */ /* 0x000fe4000bf24270 */
[----:B------:R-:W-:Y:S02]  /*8680*/  UIADD3 UR12, UPT, UPT, UR12, 0x26000, URZ ;  /* 0x000260000c0c7890 */ /* 0x000fe4000fffe0ff */
[----:B------:R-:W-:Y:S01]  /*8690*/  USEL UR6, UR6, URZ, !UP1 ;  /* 0x000000ff06067287 */ /* 0x000fe2000c800000 */
[----:B------:R-:W-:Y:S01]  /*86a0*/  UMOV UR4, UR8 ;  /* 0x0000000800047c82 */ /* 0x000fe20008000000 */
        /* <DEDUP_REMOVED lines=8> */
[----:B-1----:R1:W-:Y:S01]  /*8730*/  STTM.x32 tmem[UR11+0x40], R4 ;  /* 0x00004004000079ed */ /* 0x0023e200082c000b */
[----:B------:R-:W2:Y:S02]  /*8740*/  FENCE.VIEW.ASYNC.T ;  /* 0x00000000000073c6 */ /* 0x000ea40000000200 */
[----:B--2---:R-:W-:Y:S06]  /*8750*/  BAR.SYNC.DEFER_BLOCKING 0x0 ;  /* 0x0000000000007b1d */ /* 0x004fec0000010000 */
[----:B------:R-:W-:Y:S05]  /*8760*/  @P5 BRA `(.L_x_10) ;  /* 0x0000000000805947 */ /* 0x000fea0003800000 */
[----:B------:R-:W-:Y:S02]  /*8770*/  ULEA UR8, UR6, UR10, 0xd ;  /* 0x0000000a06087291 */ /* 0x000fe4000f8e68ff */
[----:B------:R-:W-:Y:S02]  /*8780*/  UIADD3 UR15, UPT, UPT, UR20, 0x48, URZ ;  /* 0x00000048140f7890 */ /* 0x000fe4000fffe0ff */
[----:B------:R-:W-:Y:S02]  /*8790*/  UIADD3 UR8, UPT, UPT, UR8, 0x18000, URZ ;  /* 0x0001800008087890 */ /* 0x000fe4000fffe0ff */
[----:B------:R-:W-:Y:S02]  /*87a0*/  UIADD3 UR23, UPT, UPT, UR20, 0x50, URZ ;  /* 0x0000005014177890 */ /* 0x000fe4000fffe0ff */
[----:B------:R-:W-:Y:S02]  /*87b0*/  USHF.R.U32.HI UR8, URZ, 0x4, UR8 ;  /* 0x00000004ff087899 */ /* 0x000fe40008011608 */
[----:B------:R-:W-:-:S02]  /*87c0*/  UIADD3 UR36, UPT, UPT, UR20, 0x58, URZ ;  /* 0x0000005814247890 */ /* 0x000fc4000fffe0ff */
[----:B------:R-:W-:Y:S01]  /*87d0*/  USGXT.U32 UR16, UR8, 0xe ;  /* 0x0000000e0810789a */ /* 0x000fe20008000000 */
[----:B------:R-:W-:Y:S02]  /*87e0*/  UMOV UR30, 0x0 ;  /* 0x00000000001e7882 */ /* 0x000fe40000000000 */
[----:B------:R-:W-:Y:S01]  /*87f0*/  UMOV UR8, URZ ;  /* 0x000000ff00087c82 */ /* 0x000fe20008000000 */
[----:B------:R-:W-:Y:S01]  /*8800*/  UIADD3 UR24, UP1, UPT, UR16, 0x2, URZ ;  /* 0x0000000210187890 */ /* 0x000fe2000ff3e0ff */
[----:B------:R-:W-:Y:S01]  /*8810*/  UMOV UR31, 0x8100910 ;  /* 0x08100910001f7882 */ /* 0x000fe20000000000 */
[----:B------:R-:W-:Y:S02]  /*8820*/  UMOV UR17, 0x40004040 ;  /* 0x4000404000117882 */ /* 0x000fe40000000000 */
[----:B------:R-:W-:Y:S01]  /*8830*/  UIADD3.X UR25, UPT, UPT, UR8, 0x40004040, URZ, UP1, !UPT ;  /* 0x4000404008197890 */ /* 0x000fe20008ffe4ff */
[----:B------:R2:W-:Y:S01]  /*8840*/  UTCHMMA tmem[UR21], gdesc[UR16], tmem[UR20], tmem[UR30], idesc[UR31], UPT ;  /* 0x00ff1e10150079ea */ /* 0x0005e2000b800014 */
[----:B------:R-:W-:-:S02]  /*8850*/  UIADD3 UR26, UP1, UPT, UR24, 0x2, URZ ;  /* 0x00000002181a7890 */ /* 0x000fc4000ff3e0ff */
[----:B------:R-:W-:Y:S02]  /*8860*/  UIADD3 UR28, UP2, UPT, UR24, 0x4, URZ ;  /* 0x00000004181c7890 */ /* 0x000fe4000ff5e0ff */
[----:B------:R-:W-:Y:S02]  /*8870*/  UIADD3.X UR27, UPT, UPT, UR25, URZ, URZ, UP1, !UPT ;  /* 0x000000ff191b7290 */ /* 0x000fe40008ffe4ff */
[----:B------:R-:W-:Y:S01]  /*8880*/  UIADD3.X UR29, UPT, UPT, UR25, URZ, URZ, UP2, !UPT ;  /* 0x000000ff191d7290 */ /* 0x000fe200097fe4ff */
        /* <DEDUP_REMOVED lines=14> */
.L_x_10:
[----:B------:R-:W-:Y:S01]  /*8970*/  R2UR UR9, R139 ;  /* 0x000000008b0972ca */ /* 0x000fe200000e0000 */
[----:B------:R-:W-:Y:S01]  /*8980*/  UISETP.GT.AND UP1, UPT, UR22, URZ, UPT ;  /* 0x000000ff1600728c */ /* 0x000fe2000bf24270 */
[----:B------:R-:W-:Y:S01]  /*8990*/  BAR.SYNC.DEFER_BLOCKING 0x0 ;  /* 0x0000000000007b1d */ /* 0x000fe20000010000 */
[----:B------:R-:W-:Y:S01]  /*89a0*/  UISETP.GT.AND UP2, UPT, UR22, 0x1, UPT ;  /* 0x000000011600788c */ /* 0x000fe2000bf44270 */
[C---:B-1----:R-:W-:Y:S01]  /*89b0*/  IADD3 R4, P3, PT, R93.reuse, R39, RZ ;  /* 0x000000275d047210 */ /* 0x042fe20007f7e0ff */
[----:B--2---:R-:W-:Y:S01]  /*89c0*/  USEL UR8, URZ, 0x4, !UP1 ;  /* 0x00000004ff087887 */ /* 0x004fe2000c800000 */
[C---:B------:R-:W-:Y:S01]  /*89d0*/  IADD3 R6, P4, PT, R93.reuse, R134, RZ ;  /* 0x000000865d067210 */ /* 0x040fe20007f9e0ff */
[----:B------:R-:W-:Y:S02]  /*89e0*/  UISETP.GT.AND UP3, UPT, UR22, 0x3, UPT ;  /* 0x000000031600788c */ /* 0x000fe4000bf64270 */
[C---:B------:R-:W-:Y:S01]  /*89f0*/  IMAD.X R5, R2.reuse, 0x1, R45, P3 ;  /* 0x0000000102057824 */ /* 0x040fe200018e062d */
[C---:B------:R-:W-:Y:S01]  /*8a00*/  IADD3 R8, P3, PT, R93.reuse, R144, RZ ;  /* 0x000000905d087210 */ /* 0x040fe20007f7e0ff */
[----:B------:R-:W-:Y:S01]  /*8a10*/  IMAD.X R7, R2, 0x1, R95, P4 ;  /* 0x0000000102077824 */ /* 0x000fe200020e065f */
[----:B------:R-:W-:Y:S01]  /*8a20*/  IADD3 R10, P4, PT, R93, R142, RZ ;  /* 0x0000008e5d0a7210 */ /* 0x000fe20007f9e0ff */
[----:B------:R-:W-:-:S02]  /*8a30*/  UISETP.GE.AND UP1, UPT, UR5, UR9, UPT ;  /* 0x000000090500728c */ /* 0x000fc4000bf26270 */
[----:B------:R-:W-:Y:S01]  /*8a40*/  USEL UR9, URZ, 0x4, !UP2 ;  /* 0x00000004ff097887 */ /* 0x000fe2000d000000 */
[C---:B------:R-:W-:Y:S01]  /*8a50*/  IMAD.X R9, R2.reuse, 0x1, R143, P3 ;  /* 0x0000000102097824 */ /* 0x040fe200018e068f */
[----:B------:R-:W-:Y:S01]  /*8a60*/  USEL UR8, UR8, URZ, !UP1 ;  /* 0x000000ff08087287 */ /* 0x000fe2000c800000 */
[----:B------:R-:W-:Y:S01]  /*8a70*/  IMAD.X R11, R2, 0x1, R141, P4 ;  /* 0x00000001020b7824 */ /* 0x000fe200020e068d */
[----:B------:R-:W-:Y:S02]  /*8a80*/  USEL UR9, UR9, URZ, !UP1 ;  /* 0x000000ff09097287 */ /* 0x000fe4000c800000 */
[----:B------:R-:W-:Y:S02]  /*8a90*/  UISETP.GT.AND UP2, UPT, UR22, 0x2, UPT ;  /* 0x000000021600788c */ /* 0x000fe4000bf44270 */
[----:B------:R-:W-:Y:S01]  /*8aa0*/  ISETP.NE.U32.AND P2, PT, RZ, UR8, PT ;  /* 0x00000008ff007c0c */ /* 0x000fe2000bf45070 */
[----:B------:R-:W-:Y:S01]  /*8ab0*/  UISETP.GT.AND UP4, UPT, UR22, 0x7, UPT ;  /* 0x000000071600788c */ /* 0x000fe2000bf84270 */
[----:B------:R-:W-:Y:S01]  /*8ac0*/  ISETP.NE.U32.AND P1, PT, RZ, UR9, PT ;  /* 0x00000009ff007c0c */ /* 0x000fe2000bf25070 */
[----:B------:R-:W-:-:S02]  /*8ad0*/  USEL UR8, URZ, 0x4, !UP2 ;  /* 0x00000004ff087887 */ /* 0x000fc4000d000000 */
[----:B------:R-:W-:Y:S02]  /*8ae0*/  USEL UR9, URZ, 0x4, !UP3 ;  /* 0x00000004ff097887 */ /* 0x000fe4000d800000 */
[----:B------:R-:W-:Y:S02]  /*8af0*/  USEL UR8, UR8, URZ, !UP1 ;  /* 0x000000ff08087287 */ /* 0x000fe4000c800000 */
[----:B------:R-:W-:Y:S02]  /*8b00*/  USEL UR9, UR9, URZ, !UP1 ;  /* 0x000000ff09097287 */ /* 0x000fe4000c800000 */
[----:B------:R-:W-:Y:S02]  /*8b10*/  UISETP.GT.AND UP2, UPT, UR22, 0x4, UPT ;  /* 0x000000041600788c */ /* 0x000fe4000bf44270 */
[----:B------:R-:W-:Y:S01]  /*8b20*/  @!PT LDS RZ, [RZ] ;  /* 0x00000000fffff984 */ /* 0x000fe20000000800 */
[----:B------:R-:W-:Y:S01]  /*8b30*/  @!PT LDS RZ, [RZ] ;  /* 0x00000000fffff984 */ /* 0x000fe20000000800 */
[----:B------:R-:W-:Y:S01]  /*8b40*/  @!PT LDS RZ, [RZ] ;  /* 0x00000000fffff984 */ /* 0x000fe20000000800 */
[----:B------:R1:W-:Y:S01]  /*8b50*/  LDGSTS.E [R145], desc[UR18][R4.64], P2 ;  /* 0x0000000004917fae */ /* 0x0003e200091a1012 */
[----:B------:R-:W-:Y:S01]  /*8b60*/  ISETP.NE.U32.AND P2, PT, RZ, UR8, PT ;  /* 0x00000008ff007c0c */ /* 0x000fe2000bf45070 */
[----:B------:R-:W-:-:S02]  /*8b70*/  UISETP.GT.AND UP3, UPT, UR22, 0x5, UPT ;  /* 0x000000051600788c */ /* 0x000fc4000bf64270 */
[----:B------:R2:W-:Y:S01]  /*8b80*/  LDGSTS.E [R145+0x4], desc[UR18][R6.64], P1 ;  /* 0x0000400006917fae */ /* 0x0005e200089a1012 */
[----:B------:R-:W-:Y:S01]  /*8b90*/  ISETP.NE.U32.AND P1, PT, RZ, UR9, PT ;  /* 0x00000009ff007c0c */ /* 0x000fe2000bf25070 */
[----:B------:R-:W-:Y:S02]  /*8ba0*/  USEL UR8, URZ, 0x4, !UP2 ;  /* 0x00000004ff087887 */ /* 0x000fe4000d000000 */
[----:B------:R-:W-:Y:S02]  /*8bb0*/  USEL UR9, URZ, 0x4, !UP3 ;  /* 0x00000004ff097887 */ /* 0x000fe4000d800000 */
[----:B------:R-:W-:Y:S02]  /*8bc0*/  USEL UR8, UR8, URZ, !UP1 ;  /* 0x000000ff08087287 */ /* 0x000fe4000c800000 */
[----:B------:R-:W-:Y:S01]  /*8bd0*/  USEL UR9, UR9, URZ, !UP1 ;  /* 0x000000ff09097287 */ /* 0x000fe2000c800000 */
[C---:B-1----:R-:W-:Y:S01]  /*8be0*/  IADD3 R4, P3, PT, R93.reuse, R138, RZ ;  /* 0x0000008a5d047210 */ /* 0x042fe20007f7e0ff */
[----:B------:R1:W-:Y:S01]  /*8bf0*/  LDGSTS.E [R145+0x8], desc[UR18][R8.64], P2 ;  /* 0x0000800008917fae */ /* 0x0003e200091a1012 */
[----:B------:R-:W-:Y:S01]  /*8c00*/  UISETP.GT.AND UP3, UPT, UR22, 0x6, UPT ;  /* 0x000000061600788c */ /* 0x000fe2000bf64270 */
[C---:B--2---:R-:W-:Y:S01]  /*8c10*/  IADD3 R6, P4, PT, R93.reuse, R136, RZ ;  /* 0x000000885d067210 */ /* 0x044fe20007f9e0ff */
[----:B------:R-:W-:Y:S01]  /*8c20*/  UISETP.GT.AND UP2, UPT, UR22, 0x8, UPT ;  /* 0x000000081600788c */ /* 0x000fe2000bf44270 */
[----:B------:R2:W-:Y:S01]  /*8c30*/  LDGSTS.E [R145+0xc], desc[UR18][R10.64], P1 ;  /* 0x0000c0000a917fae */ /* 0x0005e200089a1012 */
[----:B------:R-:W-:Y:S01]  /*8c40*/  ISETP.NE.U32.AND P1, PT, RZ, UR8, PT ;  /* 0x00000008ff007c0c */ /* 0x000fe2000bf25070 */
[----:B------:R-:W-:Y:S01]  /*8c50*/  USEL UR8, URZ, 0x4, !UP3 ;  /* 0x00000004ff087887 */ /* 0x000fe2000d800000 */
[----:B------:R-:W-:Y:S01]  /*8c60*/  ISETP.NE.U32.AND P2, PT, RZ, UR9, PT ;  /* 0x00000009ff007c0c */ /* 0x000fe2000bf45070 */
[----:B------:R-:W-:Y:S01]  /*8c70*/  USEL UR9, URZ, 0x4, !UP4 ;  /* 0x00000004ff097887 */ /* 0x000fe2000e000000 */
[C---:B------:R-:W-:Y:S01]  /*8c80*/  IMAD.X R5, R2.reuse, 0x1, R137, P3 ;  /* 0x0000000102057824 */ /* 0x040fe200018e0689 */
[----:B------:R-:W-:Y:S01]  /*8c90*/  USEL UR8, UR8, URZ, !UP1 ;  /* 0x000000ff08087287 */ /* 0x000fe2000c800000 */
[----:B------:R-:W-:Y:S01]  /*8ca0*/  IMAD.X R7, R2, 0x1, R135, P4 ;  /* 0x0000000102077824 */ /* 0x000fe200020e0687 */
[----:B------:R-:W-:Y:S01]  /*8cb0*/  USEL UR9, UR9, URZ, !UP1 ;  /* 0x000000ff09097287 */ /* 0x000fe2000c800000 */
[C---:B-1----:R-:W-:Y:S01]  /*8cc0*/  IADD3 R8, P3, PT, R93.reuse, R96, RZ ;  /* 0x000000605d087210 */ /* 0x042fe20007f7e0ff */
[----:B------:R-:W-:Y:S01]  /*8cd0*/  UISETP.GT.AND UP5, UPT, UR22, 0x9, UPT ;  /* 0x000000091600788c */ /* 0x000fe2000bfa4270 */
[----:B--2---:R-:W-:Y:S01]  /*8ce0*/  IADD3 R10, P4, PT, R93, R98, RZ ;  /* 0x000000625d0a7210 */ /* 0x004fe20007f9e0ff */
[----:B------:R-:W-:-:S02]  /*8cf0*/  UISETP.GT.AND UP3, UPT, UR22, 0xa, UPT ;  /* 0x0000000a1600788c */ /* 0x000fc4000bf64270 */
[----:B------:R1:W-:Y:S01]  /*8d00*/  LDGSTS.E [R145+0x10], desc[UR18][R4.64], P1 ;  /* 0x0001000004917fae */ /* 0x0003e200089a1012 */
[----:B------:R-:W-:Y:S01]  /*8d10*/  ISETP.NE.U32.AND P1, PT, RZ, UR9, PT ;  /* 0x00000009ff007c0c */ /* 0x000fe2000bf25070 */
[----:B------:R-:W-:Y:S01]  /*8d20*/  USEL UR9, URZ, 0x4, !UP5 ;  /* 0x00000004ff097887 */ /* 0x000fe2000e800000 */
[C---:B------:R-:W-:Y:S01]  /*8d30*/  IMAD.X R9, R2.reuse, 0x1, R97, P3 ;  /* 0x0000000102097824 */ /* 0x040fe200018e0661 */
[----:B------:R2:W-:Y:S01]  /*8d40*/  LDGSTS.E [R145+0x14], desc[UR18][R6.64], P2 ;  /* 0x0001400006917fae */ /* 0x0005e200091a1012 */
[----:B------:R-:W-:Y:S01]  /*8d50*/  ISETP.NE.U32.AND P2, PT, RZ, UR8, PT ;  /* 0x00000008ff007c0c */ /* 0x000fe2000bf45070 */
[----:B------:R-:W-:Y:S01]  /*8d60*/  USEL UR8, URZ, 0x4, !UP2 ;  /* 0x00000004ff087887 */ /* 0x000fe2000d000000 */
[----:B------:R-:W-:Y:S01]  /*8d70*/  IMAD.X R11, R2, 0x1, R99, P4 ;  /* 0x00000001020b7824 */ /* 0x000fe200020e0663 */
[----:B------:R-:W-:Y:S02]  /*8d80*/  USEL UR9, UR9, URZ, !UP1 ;  /* 0x000000ff09097287 */ /* 0x000fe4000c800000 */
[----:B------:R-:W-:-:S02]  /*8d90*/  USEL UR8, UR8, URZ, !UP1 ;  /* 0x000000ff08087287 */ /* 0x000fc4000c800000 */
[----:B------:R-:W-:Y:S01]  /*8da0*/  UISETP.GT.AND UP4, UPT, UR22, 0xb, UPT ;  /* 0x0000000b1600788c */ /* 0x000fe2000bf84270 */
[C---:B-1----:R-:W-:Y:S01]  /*8db0*/  IADD3 R4, P3, PT, R93.reuse, R100, RZ ;  /* 0x000000645d047210 */ /* 0x042fe20007f7e0ff */
[----:B------:R-:W-:Y:S01]  /*8dc0*/  UISETP.GT.AND UP5, UPT, UR22, 0xc, UPT ;  /* 0x0000000c1600788c */ /* 0x000fe2000bfa4270 */
[----:B--2---:R-:W-:Y:S01]  /*8dd0*/  IADD3 R6, P4, PT, R93, R102, RZ ;  /* 0x000000665d067210 */ /* 0x004fe20007f9e0ff */
[----:B------:R-:W-:Y:S02]  /*8de0*/  UISETP.GT.AND UP2, UPT, UR22, 0xd, UPT ;  /* 0x0000000d1600788c */ /* 0x000fe4000bf44270 */
        /* <DEDUP_REMOVED lines=8> */
[----:B------:R-:W-:-:S02]  /*8e70*/  USEL UR15, URZ, 0x4, !UP5 ;  /* 0x00000004ff0f7887 */ /* 0x000fc4000e800000 */
[----:B------:R-:W-:Y:S02]  /*8e80*/  USEL UR8, UR8, URZ, !UP1 ;  /* 0x000000ff08087287 */ /* 0x000fe4000c800000 */
[----:B------:R-:W-:Y:S01]  /*8e90*/  USEL UR9, UR9, URZ, !UP1 ;  /* 0x000000ff09097287 */ /* 0x000fe2000c800000 */
[C---:B-1----:R-:W-:Y:S01]  /*8ea0*/  IADD3 R8, P3, PT, R93.reuse, R104, RZ ;  /* 0x000000685d087210 */ /* 0x042fe20007f7e0ff */
[----:B------:R1:W-:Y:S01]  /*8eb0*/  LDGSTS.E [R145+0x20], desc[UR18][R4.64], P2 ;  /* 0x0002000004917fae */ /* 0x0003e200091a1012 */
[----:B------:R-:W-:Y:S01]  /*8ec0*/  USEL UR15, UR15, URZ, !UP1 ;  /* 0x000000ff0f0f7287 */ /* 0x000fe2000c800000 */
[C---:B--2---:R-:W-:Y:S01]  /*8ed0*/  IADD3 R10, P4, PT, R93.reuse, R106, RZ ;  /* 0x0000006a5d0a7210 */ /* 0x044fe20007f9e0ff */
[----:B------:R-:W-:Y:S01]  /*8ee0*/  UISETP.GT.AND UP3, UPT, UR22, 0xe, UPT ;  /* 0x0000000e1600788c */ /* 0x000fe2000bf64270 */
[----:B------:R2:W-:Y:S01]  /*8ef0*/  LDGSTS.E [R145+0x24], desc[UR18][R6.64], P1 ;  /* 0x0002400006917fae */ /* 0x0005e200089a1012 */
[----:B------:R-:W-:Y:S01]  /*8f00*/  ISETP.NE.U32.AND P1, PT, RZ, UR8, PT ;  /* 0x00000008ff007c0c */ /* 0x000fe2000bf25070 */
[----:B------:R-:W-:Y:S01]  /*8f10*/  USEL UR8, URZ, 0x4, !UP2 ;  /* 0x00000004ff087887 */ /* 0x000fe2000d000000 */
[----:B------:R-:W-:Y:S01]  /*8f20*/  ISETP.NE.U32.AND P2, PT, RZ, UR9, PT ;  /* 0x00000009ff007c0c */ /* 0x000fe2000bf45070 */
[C---:B------:R-:W-:Y:S01]  /*8f30*/  IMAD.X R11, R2.reuse, 0x1, R107, P4 ;  /* 0x00000001020b7824 */ /* 0x040fe200020e066b */
[----:B------:R-:W-:Y:S01]  /*8f40*/  ISETP.NE.U32.AND P4, PT, RZ, UR15, PT ;  /* 0x0000000fff007c0c */ /* 0x000fe2000bf85070 */
[----:B------:R-:W-:Y:S01]  /*8f50*/  USEL UR9, URZ, 0x4, !UP3 ;  /* 0x00000004ff097887 */ /* 0x000fe2000d800000 */
[----:B------:R-:W-:Y:S01]  /*8f60*/  IMAD.X R9, R2, 0x1, R105, P3 ;  /* 0x0000000102097824 */ /* 0x000fe200018e0669 */
[----:B-1----:R-:W-:Y:S01]  /*8f70*/  IADD3 R4, P3, PT, R93, R108, RZ ;  /* 0x0000006c5d047210 */ /* 0x002fe20007f7e0ff */
[----:B------:R-:W-:-:S02]  /*8f80*/  USEL UR8, UR8, URZ, !UP1 ;  /* 0x000000ff08087287 */ /* 0x000fc4000c800000 */
[----:B------:R-:W-:Y:S02]  /*8f90*/  USEL UR9, UR9, URZ, !UP1 ;  /* 0x000000ff09097287 */ /* 0x000fe4000c800000 */
[C---:B------:R-:W-:Y:S01]  /*8fa0*/  IMAD.X R5, R2.reuse, 0x1, R109, P3 ;  /* 0x0000000102057824 */ /* 0x040fe200018e066d */
[----:B------:R1:W-:Y:S01]  /*8fb0*/  LDGSTS.E [R145+0x28], desc[UR18][R8.64], P1 ;  /* 0x0002800008917fae */ /* 0x0003e200089a1012 */
[----:B------:R-:W-:Y:S01]  /*8fc0*/  ISETP.NE.U32.AND P1, PT, RZ, UR8, PT ;  /* 0x00000008ff007c0c */ /* 0x000fe2000bf25070 */
[----:B------:R-:W-:Y:S01]  /*8fd0*/  UISETP.GT.AND UP2, UPT, UR22, 0xf, UPT ;  /* 0x0000000f1600788c */ /* 0x000fe2000bf44270 */
[C---:B--2---:R-:W-:Y:S01]  /*8fe0*/  IADD3 R6, P3, PT, R93.reuse, R110, RZ ;  /* 0x0000006e5d067210 */ /* 0x044fe20007f7e0ff */
[----:B------:R-:W-:Y:S01]  /*8ff0*/  LDGSTS.E [R145+0x2c], desc[UR18][R10.64], P2 ;  /* 0x0002c0000a917fae */ /* 0x000fe200091a1012 */
[----:B------:R-:W-:Y:S01]  /*9000*/  ISETP.NE.U32.AND P2, PT, RZ, UR9, PT ;  /* 0x00000009ff007c0c */ /* 0x000fe2000bf45070 */
[----:B------:R-:W-:Y:S02]  /*9010*/  UISETP.GT.AND UP3, UPT, UR22, 0x10, UPT ;  /* 0x000000101600788c */ /* 0x000fe4000bf64270 */
[----:B------:R2:W-:Y:S01]  /*9020*/  LDGSTS.E [R145+0x30], desc[UR18][R4.64], P4 ;  /* 0x0003000004917fae */ /* 0x0005e2000a1a1012 */
[----:B------:R-:W-:Y:S01]  /*9030*/  IADD3 R12, P4, PT, R93, R112, RZ ;  /* 0x000000705d0c7210 */ /* 0x000fe20007f9e0ff */
[----:B------:R-:W-:Y:S01]  /*9040*/  USEL UR8, URZ, 0x4, !UP2 ;  /* 0x00000004ff087887 */ /* 0x000fe2000d000000 */
[----:B------:R-:W-:Y:S01]  /*9050*/  IMAD.X R7, R2, 0x1, R111, P3 ;  /* 0x0000000102077824 */ /* 0x000fe200018e066f */
[----:B------:R-:W-:-:S02]  /*9060*/  USEL UR9, URZ, 0x4, !UP3 ;  /* 0x00000004ff097887 */ /* 0x000fc4000d800000 */
[----:B------:R-:W-:Y:S01]  /*9070*/  USEL UR8, UR8, URZ, !UP1 ;  /* 0x000000ff08087287 */ /* 0x000fe2000c800000 */
[C---:B------:R-:W-:Y:S01]  /*9080*/  IMAD.X R13, R2.reuse, 0x1, R113, P4 ;  /* 0x00000001020d7824 */ /* 0x040fe200020e0671 */
[----:B------:R-:W-:Y:S01]  /*9090*/  USEL UR9, UR9, URZ, !UP1 ;  /* 0x000000ff09097287 */ /* 0x000fe2000c800000 */
[----:B------:R3:W-:Y:S01]  /*90a0*/  LDGSTS.E [R145+0x34], desc[UR18][R6.64], P1 ;  /* 0x0003400006917fae */ /* 0x0007e200089a1012 */
[----:B------:R-:W-:Y:S01]  /*90b0*/  UISETP.GT.AND UP3, UPT, UR22, 0x11, UPT ;  /* 0x000000111600788c */ /* 0x000fe2000bf64270 */
[C---:B-1----:R-:W-:Y:S01]  /*90c0*/  IADD3 R8, P4, PT, R93.reuse, R116, RZ ;  /* 0x000000745d087210 */ /* 0x042fe20007f9e0ff */
[----:B------:R-:W-:Y:S01]  /*90d0*/  UISETP.GT.AND UP4, UPT, UR22, 0x12, UPT ;  /* 0x000000121600788c */ /* 0x000fe2000bf84270 */
[----:B------:R-:W-:Y:S01]  /*90e0*/  LDGSTS.E [R145+0x38], desc[UR18][R12.64], P2 ;  /* 0x000380000c917fae */ /* 0x000fe200091a1012 */
[----:B------:R-:W-:Y:S01]  /*90f0*/  ISETP.NE.U32.AND P1, PT, RZ, UR8, PT ;  /* 0x00000008ff007c0c */ /* 0x000fe2000bf25070 */
[----:B------:R-:W-:Y:S01]  /*9100*/  USEL UR8, URZ, 0x4, !UP3 ;  /* 0x00000004ff087887 */ /* 0x000fe2000d800000 */
[----:B------:R-:W-:Y:S01]  /*9110*/  ISETP.NE.U32.AND P2, PT, RZ, UR9, PT ;  /* 0x00000009ff007c0c */ /* 0x000fe2000bf45070 */
[----:B------:R-:W-:Y:S01]  /*9120*/  USEL UR9, URZ, 0x4, !UP4 ;  /* 0x00000004ff097887 */ /* 0x000fe2000e000000 */
[C---:B--2---:R-:W-:Y:S01]  /*9130*/  IADD3 R4, P3, PT, R93.reuse, R114, RZ ;  /* 0x000000725d047210 */ /* 0x044fe20007f7e0ff */
[C---:B------:R-:W-:Y:S01]  /*9140*/  IMAD.X R9, R2.reuse, 0x1, R117, P4 ;  /* 0x0000000102097824 */ /* 0x040fe200020e0675 */
[----:B------:R-:W-:Y:S01]  /*9150*/  USEL UR8, UR8, URZ, !UP1 ;  /* 0x000000ff08087287 */ /* 0x000fe2000c800000 */
[C---:B------:R-:W-:Y:S01]  /*9160*/  IADD3 R10, P4, PT, R93.reuse, R120, RZ ;  /* 0x000000785d0a7210 */ /* 0x040fe20007f9e0ff */
[----:B------:R-:W-:Y:S01]  /*9170*/  USEL UR9, UR9, URZ, !UP1 ;  /* 0x000000ff09097287 */ /* 0x000fe2000c800000 */
[C---:B------:R-:W-:Y:S01]  /*9180*/  IMAD.X R5, R2.reuse, 0x1, R115, P3 ;  /* 0x0000000102057824 */ /* 0x040fe200018e0673 */
[----:B------:R-:W-:Y:S01]  /*9190*/  UISETP.GT.AND UP2, UPT, UR22, 0x13, UPT ;  /* 0x000000131600788c */ /* 0x000fe2000bf44270 */
[----:B---3--:R-:W-:Y:S01]  /*91a0*/  IADD3 R6, P3, PT, R93, R118, RZ ;  /* 0x000000765d067210 */ /* 0x008fe20007f7e0ff */
[----:B------:R-:W-:Y:S01]  /*91b0*/  UISETP.GT.AND UP5, UPT, UR22, 0x14, UPT ;  /* 0x000000141600788c */ /* 0x000fe2000bfa4270 */
[C---:B------:R-:W-:Y:S01]  /*91c0*/  IMAD.X R11, R2.reuse, 0x1, R121, P4 ;  /* 0x00000001020b7824 */ /* 0x040fe200020e0679 */
[----:B------:R1:W-:Y:S01]  /*91d0*/  LDGSTS.E [R145+0x3c], desc[UR18][R4.64], P1 ;  /* 0x0003c00004917fae */ /* 0x0003e200089a1012 */
[----:B------:R-:W-:Y:S01]  /*91e0*/  ISETP.NE.U32.AND P1, PT, RZ, UR9, PT ;  /* 0x00000009ff007c0c */ /* 0x000fe2000bf25070 */
[----:B------:R-:W-:Y:S01]  /*91f0*/  USEL UR9, URZ, 0x4, !UP5 ;  /* 0x00000004ff097887 */ /* 0x000fe2000e800000 */
[----:B------:R-:W-:Y:S01]  /*9200*/  IMAD.X R7, R2, 0x1, R119, P3 ;  /* 0x0000000102077824 */ /* 0x000fe200018e0677 */
[----:B------:R2:W-:Y:S01]  /*9210*/  LDGSTS.E [R145+0x40], desc[UR18][R8.64], P2 ;  /* 0x0004000008917fae */ /* 0x0005e200091a1012 */
[----:B------:R-:W-:Y:S01]  /*9220*/  ISETP.NE.U32.AND P2, PT, RZ, UR8, PT ;  /* 0x00000008ff007c0c */ /* 0x000fe2000bf45070 */
[----:B------:R-:W-:-:S02]  /*9230*/  USEL UR8, URZ, 0x4, !UP2 ;  /* 0x00000004ff087887 */ /* 0x000fc4000d000000 */
[----:B------:R-:W-:Y:S02]  /*9240*/  USEL UR9, UR9, URZ, !UP1 ;  /* 0x000000ff09097287 */ /* 0x000fe4000c800000 */
[----:B------:R-:W-:Y:S02]  /*9250*/  USEL UR8, UR8, URZ, !UP1 ;  /* 0x000000ff08087287 */ /* 0x000fe4000c800000 */
        /* <DEDUP_REMOVED lines=23> */
[----:B------:R-:W-:Y:S01]  /*93d0*/  UISETP.GT.AND UP3, UPT, UR22, 0x19, UPT ;  /* 0x000000191600788c */ /* 0x000fe2000bf64270 */
[----:B------:R-:W-:Y:S01]  /*93e0*/  ISETP.NE.U32.AND P2, PT, RZ, UR9, PT ;  /* 0x00000009ff007c0c */ /* 0x000fe2000bf45070 */
[C---:B------:R-:W-:Y:S01]  /*93f0*/  IMAD.X R11, R2.reuse, 0x1, R129, P4 ;  /* 0x00000001020b7824 */ /* 0x040fe200020e0681 */
[----:B------:R-:W-:Y:S01]  /*9400*/  ISETP.NE.U32.AND P4, PT, RZ, UR15, PT ;  /* 0x0000000fff007c0c */ /* 0x000fe2000bf85070 */
[----:B------:R-:W-:Y:S01]  /*9410*/  USEL UR8, URZ, 0x4, !UP2 ;  /* 0x00000004ff087887 */ /* 0x000fe2000d000000 */
[----:B------:R-:W-:Y:S01]  /*9420*/  IMAD.X R7, R2, 0x1, R127, P3 ;  /* 0x0000000102077824 */ /* 0x000fe200018e067f */
[----:B------:R-:W-:Y:S01]  /*9430*/  USEL UR9, URZ, 0x4, !UP3 ;  /* 0x00000004ff097887 */ /* 0x000fe2000d800000 */
        /* <DEDUP_REMOVED lines=16> */
[C---:B------:R-:W-:Y:S01]  /*9540*/  IMAD.X R13, R2.reuse, 0x1, R47, P4 ;  /* 0x00000001020d7824 */ /* 0x040fe200020e062f */
[----:B------:R-:W-:Y:S01]  /*9550*/  USEL UR8, UR8, URZ, !UP1 ;  /* 0x000000ff08087287 */ /* 0x000fe2000c800000 */
[----:B------:R3:W-:Y:S01]  /*9560*/  LDGSTS.E [R145+0x60], desc[UR18][R8.64], P1 ;  /* 0x0006000008917fae */ /* 0x0007e200089a1012 */
[----:B------:R-:W-:Y:S01]  /*9570*/  USEL UR9, UR9, URZ, !UP1 ;  /* 0x000000ff09097287 */ /* 0x000fe2000c800000 */
[C---:B-1----:R-:W-:Y:S01]  /*9580*/  IADD3 R6, P4, PT, R93.reuse, R46, RZ ;  /* 0x0000002e5d067210 */ /* 0x042fe20007f9e0ff */
[----:B------:R-:W-:Y:S01]  /*9590*/  UISETP.GT.AND UP2, UPT, UR22, 0x1c, UPT ;  /* 0x0000001c1600788c */ /* 0x000fe2000bf44270 */
[----:B------:R-:W-:Y:S01]  /*95a0*/  LDGSTS.E [R145+0x64], desc[UR18][R12.64], P2 ;  /* 0x000640000c917fae */ /* 0x000fe200091a1012 */
[----:B------:R-:W-:Y:S01]  /*95b0*/  ISETP.NE.U32.AND P2, PT, RZ, UR8, PT ;  /* 0x00000008ff007c0c */ /* 0x000fe2000bf45070 */
[----:B------:R-:W-:Y:S01]  /*95c0*/  UISETP.GT.AND UP3, UPT, UR22, 0x1d, UPT ;  /* 0x0000001d1600788c */ /* 0x000fe2000bf64270 */
[C---:B--2---:R-:W-:Y:S01]  /*95d0*/  IADD3 R4, P3, PT, R93.reuse, R44, RZ ;  /* 0x0000002c5d047210 */ /* 0x044fe20007f7e0ff */
[----:B------:R-:W-:Y:S01]  /*95e0*/  USEL UR8, URZ, 0x4, !UP2 ;  /* 0x00000004ff087887 */ /* 0x000fe2000d000000 */
[----:B------:R-:W-:Y:S01]  /*95f0*/  ISETP.NE.U32.AND P1, PT, RZ, UR9, PT ;  /* 0x00000009ff007c0c */ /* 0x000fe2000bf25070 */
[----:B------:R-:W-:Y:S01]  /*9600*/  USEL UR9, URZ, 0x4, !UP3 ;  /* 0x00000004ff097887 */ /* 0x000fe2000d800000 */
[C---:B------:R-:W-:Y:S01]  /*9610*/  IMAD.X R7, R2.reuse, 0x1, R51, P4 ;  /* 0x0000000102077824 */ /* 0x040fe200020e0633 */
[----:B------:R-:W-:Y:S01]  /*9620*/  USEL UR8, UR8, URZ, !UP1 ;  /* 0x000000ff08087287 */ /* 0x000fe2000c800000 */
[C---:B------:R-:W-:Y:S01]  /*9630*/  IMAD.X R5, R2.reuse, 0x1, R49, P3 ;  /* 0x0000000102057824 */ /* 0x040fe200018e0631 */
[----:B------:R-:W-:Y:S01]  /*9640*/  USEL UR9, UR9, URZ, !UP1 ;  /* 0x000000ff09097287 */ /* 0x000fe2000c800000 */
[C---:B---3--:R-:W-:Y:S01]  /*9650*/  IADD3 R8, P3, PT, R93.reuse, R48, RZ ;  /* 0x000000305d087210 */ /* 0x048fe20007f7e0ff */
[----:B------:R-:W-:Y:S01]  /*9660*/  UISETP.GT.AND UP2, UPT, UR22, 0x1e, UPT ;  /* 0x0000001e1600788c */ /* 0x000fe2000bf44270 */
[----:B------:R-:W-:Y:S01]  /*9670*/  IADD3 R10, P4, PT, R93, R50, RZ ;  /* 0x000000325d0a7210 */ /* 0x000fe20007f9e0ff */
[----:B------:R1:W-:Y:S01]  /*9680*/  LDGSTS.E [R145+0x68], desc[UR18][R4.64], P2 ;  /* 0x0006800004917fae */ /* 0x0003e200091a1012 */
[----:B------:R-:W-:Y:S01]  /*9690*/  UISETP.NE.U32.AND UP3, UPT, UR9, URZ, UPT ;  /* 0x000000ff0900728c */ /* 0x000fe2000bf65070 */
[----:B------:R-:W-:Y:S01]  /*96a0*/  ISETP.NE.U32.AND P2, PT, RZ, UR8, PT ;  /* 0x00000008ff007c0c */ /* 0x000fe2000bf45070 */
[C---:B------:R-:W-:Y:S01]  /*96b0*/  IMAD.X R9, R2.reuse, 0x1, R53, P3 ;  /* 0x0000000102097824 */ /* 0x040fe200018e0635 */
[----:B------:R2:W-:Y:S01]  /*96c0*/  LDGSTS.E [R145+0x6c], desc[UR18][R6.64], P1 ;  /* 0x0006c00006917fae */ /* 0x0005e200089a1012 */
[----:B------:R-:W-:Y:S01]  /*96d0*/  IMAD.X R11, R2, 0x1, R55, P4 ;  /* 0x00000001020b7824 */ /* 0x000fe200020e0637 */
[----:B------:R-:W-:Y:S01]  /*96e0*/  USEL UR8, URZ, 0x4, !UP2 ;  /* 0x00000004ff087887 */ /* 0x000fe2000d000000 */
[----:B------:R-:W-:Y:S01]  /*96f0*/  PLOP3.LUT P1, PT, PT, PT, UP3, 0x40, 0x4 ;  /* 0x000000000004781c */ /* 0x000fe20003f2e838 */
[----:B------:R-:W-:-:S02]  /*9700*/  UISETP.GT.AND UP3, UPT, UR22, 0x1f, UPT ;  /* 0x0000001f1600788c */ /* 0x000fc4000bf64270 */
[----:B------:R-:W-:Y:S02]  /*9710*/  USEL UR8, UR8, URZ, !UP1 ;  /* 0x000000ff08087287 */ /* 0x000fe4000c800000 */
[----:B------:R-:W-:Y:S02]  /*9720*/  USEL UR9, URZ, 0x4, !UP3 ;  /* 0x00000004ff097887 */ /* 0x000fe4000d800000 */
[----:B------:R-:W-:Y:S01]  /*9730*/  UIADD3 UR14, UPT, UPT, UR14, 0x1, URZ ;  /* 0x000000010e0e7890 */ /* 0x000fe2000fffe0ff */
[----:B------:R3:W-:Y:S01]  /*9740*/  LDGSTS.E [R145+0x70], desc[UR18][R8.64], P2 ;  /* 0x0007000008917fae */ /* 0x0007e200091a1012 */
[----:B------:R-:W-:Y:S01]  /*9750*/  ISETP.GE.AND P2, PT, R40, UR22, PT ;  /* 0x0000001628007c0c */ /* 0x000fe2000bf46270 */
[----:B------:R-:W-:Y:S01]  /*9760*/  USEL UR9, UR9, URZ, !UP1 ;  /* 0x000000ff09097287 */ /* 0x000fe2000c800000 */
[----:B------:R-:W-:Y:S01]  /*9770*/  ISETP.NE.U32.AND P4, PT, RZ, UR8, PT ;  /* 0x00000008ff007c0c */ /* 0x000fe2000bf85070 */
[----:B------:R-:W-:Y:S01]  /*9780*/  UIADD3 UR5, UPT, UPT, UR5, 0x1, URZ ;  /* 0x0000000105057890 */ /* 0x000fe2000fffe0ff */
[----:B------:R4:W-:Y:S01]  /*9790*/  LDGSTS.E [R145+0x74], desc[UR18][R10.64], !P1 ;  /* 0x000740000a917fae */ /* 0x0009e2000c9a1012 */
[----:B-1----:R-:W-:Y:S01]  /*97a0*/  SEL R5, RZ, 0x4, P2 ;  /* 0x00000004ff057807 */ /* 0x002fe20001000000 */
[----:B------:R-:W-:Y:S01]  /*97b0*/  UIADD3 UR13, UPT, UPT, UR13, 0x1, URZ ;  /* 0x000000010d0d7890 */ /* 0x000fe2000fffe0ff */
[----:B------:R-:W-:Y:S01]  /*97c0*/  PLOP3.LUT P2, PT, PT, PT, UP1, 0x40, 0x4 ;  /* 0x000000000004781c */ /* 0x000fe20003f4e818 */
[----:B------:R-:W-:Y:S01]  /*97d0*/  UISETP.GT.AND UP1, UPT, UR14, 0x6, UPT ;  /* 0x000000060e00788c */ /* 0x000fe2000bf24270 */
[----:B------:R-:W-:Y:S01]  /*97e0*/  IADD3 R4, P1, PT, R93, R52, RZ ;  /* 0x000000345d047210 */ /* 0x000fe20007f3e0ff */
[----:B------:R-:W-:Y:S01]  /*97f0*/  UIADD3 UR22, UPT, UPT, UR22, -0x20, URZ ;  /* 0xffffffe016167890 */ /* 0x000fe2000fffe0ff */
[----:B--2---:R-:W-:Y:S01]  /*9800*/  SEL R6, R5, RZ, P2 ;  /* 0x000000ff05067207 */ /* 0x004fe20001000000 */
[----:B------:R-:W-:-:S02]  /*9810*/  USEL UR14, UR14, URZ, !UP1 ;  /* 0x000000ff0e0e7287 */ /* 0x000fc4000c800000 */
[----:B------:R-:W-:Y:S01]  /*9820*/  IMAD.X R5, R2, 0x1, R57, P1 ;  /* 0x0000000102057824 */ /* 0x000fe200008e0639 */
[----:B------:R-:W-:Y:S01]  /*9830*/  ISETP.NE.U32.AND P1, PT, RZ, UR9, PT ;  /* 0x00000009ff007c0c */ /* 0x000fe2000bf25070 */
[----:B------:R-:W-:Y:S01]  /*9840*/  ULEA UR8, UR14, UR10, 0xd ;  /* 0x0000000a0e087291 */ /* 0x000fe2000f8e68ff */
[----:B------:R-:W-:Y:S01]  /*9850*/  ISETP.NE.U32.AND P2, PT, R6, RZ, PT ;  /* 0x000000ff0600720c */ /* 0x000fe20003f45070 */
[----:B------:R-:W-:Y:S01]  /*9860*/  UISETP.GT.AND UP1, UPT, UR13, 0x1, UPT ;  /* 0x000000010d00788c */ /* 0x000fe2000bf24270 */
[----:B------:R-:W-:Y:S01]  /*9870*/  IADD3 R6, P3, PT, R93, R54, RZ ;  /* 0x000000365d067210 */ /* 0x000fe20007f7e0ff */
[----:B------:R1:W-:Y:S01]  /*9880*/  LDGSTS.E [R145+0x78], desc[UR18][R4.64], P4 ;  /* 0x0007800004917fae */ /* 0x0003e2000a1a1012 */
[----:B---3--:R-:W-:Y:S01]  /*9890*/  IADD3 R8, P4, PT, R42, R61, RZ ;  /* 0x0000003d2a087210 */ /* 0x008fe20007f9e0ff */
[----:B------:R-:W-:Y:S01]  /*98a0*/  VIADD R19, R37, UR8 ;  /* 0x0000000825137c36 */ /* 0x000fe20008000000 */
[----:B------:R-:W-:Y:S01]  /*98b0*/  USEL UR13, UR13, URZ, !UP1 ;  /* 0x000000ff0d0d7287 */ /* 0x000fe2000c800000 */
[----:B------:R-:W-:Y:S01]  /*98c0*/  IMAD.X R7, R2, 0x1, R59, P3 ;  /* 0x0000000102077824 */ /* 0x000fe200018e063b */
[----:B----4-:R-:W-:Y:S01]  /*98d0*/  IADD3 R10, P3, PT, R42, R65, RZ ;  /* 0x000000412a0a7210 */ /* 0x010fe20007f7e0ff */
[----:B------:R-:W-:-:S02]  /*98e0*/  IMAD.X R9, R3, 0x1, R56, P4 ;  /* 0x0000000103097824 */ /* 0x000fc400020e0638 */
[----:B------:R-:W-:Y:S01]  /*98f0*/  VIADD R21, R41, UR8 ;  /* 0x0000000829157c36 */ /* 0x000fe20008000000 */
[----:B------:R2:W-:Y:S01]  /*9900*/  LDGSTS.E [R145+0x7c], desc[UR18][R6.64], P1 ;  /* 0x0007c00006917fae */ /* 0x0005e200089a1012 */
[C---:B------:R-:W-:Y:S01]  /*9910*/  IADD3 R12, P1, PT, R42.reuse, R69, RZ ;  /* 0x000000452a0c7210 */ /* 0x040fe20007f3e0ff */
[C---:B------:R-:W-:Y:S01]  /*9920*/  IMAD.X R11, R3.reuse, 0x1, R60, P3 ;  /* 0x00000001030b7824 */ /* 0x040fe200018e063c */
[C---:B-1----:R-:W-:Y:S01]  /*9930*/  IADD3 R4, P3, PT, R42.reuse, R73, RZ ;  /* 0x000000492a047210 */ /* 0x042fe20007f7e0ff */
[----:B------:R-:W0:Y:S01]  /*9940*/  LDGDEPBAR ;  /* 0x00000000000079af */ /* 0x000e220000000000 */
[----:B------:R-:W-:Y:S01]  /*9950*/  USEL UR8, URZ, 0x1, !UP1 ;  /* 0x00000001ff087887 */ /* 0x000fe2000c800000 */
[C---:B------:R-:W-:Y:S01]  /*9960*/  IMAD.X R13, R3.reuse, 0x1, R68, P1 ;  /* 0x00000001030d7824 */ /* 0x040fe200008e0644 */
[C---:B------:R-:W-:Y:S01]  /*9970*/  IADD3 R14, P1, PT, R42.reuse, R77, RZ ;  /* 0x0000004d2a0e7210 */ /* 0x040fe20007f3e0ff */
[C---:B------:R-:W-:Y:S01]  /*9980*/  IMAD.X R5, R3.reuse, 0x1, R76, P3 ;  /* 0x0000000103057824 */ /* 0x040fe200018e064c */
[----:B------:R1:W-:Y:S01]  /*9990*/  LDGSTS.E [R19+0x18000], desc[UR18][R8.64], P2 ;  /* 0x1800000008137fae */ /* 0x0003e200091a1012 */
[----:B------:R-:W-:Y:S01]  /*99a0*/  ULOP3.LUT UR8, UR4, UR8, URZ, 0x3c, !UPT ;  /* 0x0000000804087292 */ /* 0x000fe2000f8e3cff */
[C---:B--2---:R-:W-:Y:S01]  /*99b0*/  IADD3 R6, P3, PT, R42.reuse, R81, RZ ;  /* 0x000000512a067210 */ /* 0x044fe20007f7e0ff */
[C---:B------:R-:W-:Y:S01]  /*99c0*/  IMAD.X R15, R3.reuse, 0x1, R80, P1 ;  /* 0x00000001030f7824 */ /* 0x040fe200008e0650 */
[----:B------:R-:W-:Y:S01]  /*99d0*/  IADD3 R16, P1, PT, R42, R85, RZ ;  /* 0x000000552a107210 */ /* 0x000fe20007f3e0ff */
[----:B------:R2:W-:Y:S02]  /*99e0*/  LDGSTS.E [R19+0x18400], desc[UR18][R10.64], P2 ;  /* 0x184000000a137fae */ /* 0x0005e400091a1012 */
[----:B------:R-:W-:-:S02]  /*99f0*/  IMAD.X R7, R3, 0x1, R84, P3 ;  /* 0x0000000103077824 */ /* 0x000fc400018e0654 */
[----:B------:R-:W-:Y:S01]  /*9a00*/  IMAD.X R17, R3, 0x1, R88, P1 ;  /* 0x0000000103117824 */ /* 0x000fe200008e0658 */
[----:B------:R3:W-:Y:S01]  /*9a10*/  LDGSTS.E [R19+0x18800], desc[UR18][R12.64], P2 ;  /* 0x188000000c137fae */ /* 0x0007e200091a1012 */
[----:B-1----:R-:W-:-:S03]  /*9a20*/  IADD3 R8, P3, PT, R42, R89, RZ ;  /* 0x000000592a087210 */ /* 0x002fc60007f7e0ff */
[----:B------:R1:W-:Y:S02]  /*9a30*/  LDGSTS.E [R19+0x18c00], desc[UR18][R4.64], P2 ;  /* 0x18c0000004137fae */ /* 0x0003e400091a1012 */
[----:B------:R-:W-:Y:S01]  /*9a40*/  IMAD.X R9, R3, 0x1, R92, P3 ;  /* 0x0000000103097824 */ /* 0x000fe200018e065c */
[C---:B--2---:R-:W-:Y:S01]  /*9a50*/  IADD3 R10, P1, PT, R42.reuse, R63, RZ ;  /* 0x0000003f2a0a7210 */ /* 0x044fe20007f3e0ff */
[----:B------:R2:W-:Y:S01]  /*9a60*/  LDGSTS.E [R19+0x19000], desc[UR18][R14.64], P2 ;  /* 0x190000000e137fae */ /* 0x0005e200091a1012 */
[----:B---3--:R-:W-:-:S03]  /*9a70*/  IADD3 R12, P3, PT, R42, R67, RZ ;  /* 0x000000432a0c7210 */ /* 0x008fc60007f7e0ff */
[C---:B------:R-:W-:Y:S01]  /*9a80*/  IMAD.X R11, R3.reuse, 0x1, R58, P1 ;  /* 0x00000001030b7824 */ /* 0x040fe200008e063a */
[----:B------:R3:W-:Y:S01]  /*9a90*/  LDGSTS.E [R19+0x19400], desc[UR18][R6.64], P2 ;  /* 0x1940000006137fae */ /* 0x0007e200091a1012 */
[C---:B-1----:R-:W-:Y:S01]  /*9aa0*/  IADD3 R4, P1, PT, R42.reuse, R71, RZ ;  /* 0x000000472a047210 */ /* 0x042fe20007f3e0ff */
[C---:B------:R-:W-:Y:S02]  /*9ab0*/  IMAD.X R13, R3.reuse, 0x1, R62, P3 ;  /* 0x00000001030d7824 */ /* 0x040fe400018e063e */
[----:B------:R1:W-:Y:S01]  /*9ac0*/  LDGSTS.E [R19+0x19800], desc[UR18][R16.64], P2 ;  /* 0x1980000010137fae */ /* 0x0003e200091a1012 */
[C---:B--2---:R-:W-:Y:S01]  /*9ad0*/  IADD3 R14, P4, PT, R42.reuse, R79, RZ ;  /* 0x0000004f2a0e7210 */ /* 0x044fe20007f9e0ff */
[C---:B------:R-:W-:Y:S02]  /*9ae0*/  IMAD.X R5, R3.reuse, 0x1, R70, P1 ;  /* 0x0000000103057824 */ /* 0x040fe400008e0646 */
[----:B------:R2:W-:Y:S02]  /*9af0*/  LDGSTS.E [R19+0x19c00], desc[UR18][R8.64], P2 ;  /* 0x19c0000008137fae */ /* 0x0005e400091a1012 */
[----:B------:R-:W-:Y:S01]  /*9b00*/  IMAD.X R15, R3, 0x1, R82, P4 ;  /* 0x00000001030f7824 */ /* 0x000fe200020e0652 */
[C---:B---3--:R-:W-:Y:S01]  /*9b10*/  IADD3 R6, P3, PT, R42.reuse, R75, RZ ;  /* 0x0000004b2a067210 */ /* 0x048fe20007f7e0ff */
[----:B------:R3:W-:Y:S01]  /*9b20*/  LDGSTS.E [R21+0x18200], desc[UR18][R10.64], P2 ;  /* 0x182000000a157fae */ /* 0x0007e200091a1012 */
[----:B-1----:R-:W-:-:S03]  /*9b30*/  IADD3 R16, P1, PT, R42, R83, RZ ;  /* 0x000000532a107210 */ /* 0x002fc60007f3e0ff */
[C---:B------:R-:W-:Y:S01]  /*9b40*/  IMAD.X R7, R3.reuse, 0x1, R78, P3 ;  /* 0x0000000103077824 */ /* 0x040fe200018e064e */
[----:B------:R-:W-:Y:S01]  /*9b50*/  LDGSTS.E [R21+0x18600], desc[UR18][R12.64], P2 ;  /* 0x186000000c157fae */ /* 0x000fe200091a1012 */
[----:B--2---:R-:W-:Y:S01]  /*9b60*/  IADD3 R8, P3, PT, R42, R87, RZ ;  /* 0x000000572a087210 */ /* 0x004fe20007f7e0ff */
[C---:B------:R-:W-:Y:S01]  /*9b70*/  IMAD.X R17, R3.reuse, 0x1, R86, P1 ;  /* 0x0000000103117824 */ /* 0x040fe200008e0656 */
[----:B------:R-:W-:Y:S01]  /*9b80*/  ISETP.NE.U32.AND P1, PT, R140, UR5, PT ;  /* 0x000000058c007c0c */ /* 0x000fe2000bf25070 */
[----:B------:R1:W-:Y:S01]  /*9b90*/  LDGSTS.E [R21+0x18a00], desc[UR18][R4.64], P2 ;  /* 0x18a0000004157fae */ /* 0x0003e200091a1012 */
[----:B---3--:R-:W-:Y:S01]  /*9ba0*/  IADD3 R10, P4, PT, R42, R91, RZ ;  /* 0x0000005b2a0a7210 */ /* 0x008fe20007f9e0ff */
[----:B------:R-:W-:Y:S02]  /*9bb0*/  IMAD.X R9, R3, 0x1, R90, P3 ;  /* 0x0000000103097824 */ /* 0x000fe400018e065a */
[----:B------:R2:W-:Y:S01]  /*9bc0*/  LDGSTS.E [R21+0x18e00], desc[UR18][R6.64], P2 ;  /* 0x18e0000006157fae */ /* 0x0005e200091a1012 */
[----:B------:R-:W-:Y:S01]  /*9bd0*/  IADD3 R93, P3, PT, R93, R64, RZ ;  /* 0x000000405d5d7210 */ /* 0x000fe20007f7e0ff */
[----:B------:R-:W-:-:S02]  /*9be0*/  IMAD.X R11, R3, 0x1, R94, P4 ;  /* 0x00000001030b7824 */ /* 0x000fc400020e065e */
[----:B------:R2:W-:Y:S02]  /*9bf0*/  LDGSTS.E [R21+0x19200], desc[UR18][R14.64], P2 ;  /* 0x192000000e157fae */ /* 0x0005e400091a1012 */
[----:B------:R-:W-:Y:S02]  /*9c00*/  IMAD.X R2, R2, 0x1, R66, P3 ;  /* 0x0000000102027824 */ /* 0x000fe400018e0642 */
[----:B------:R2:W-:Y:S01]  /*9c10*/  LDGSTS.E [R21+0x19600], desc[UR18][R16.64], P2 ;  /* 0x1960000010157fae */ /* 0x0005e200091a1012 */
[----:B-1----:R-:W-:-:S03]  /*9c20*/  IMAD.U32 R5, RZ, RZ, UR4 ;  /* 0x00000004ff057e24 */ /* 0x002fc6000f8e00ff */
[----:B------:R2:W-:Y:S04]  /*9c30*/  LDGSTS.E [R21+0x19a00], desc[UR18][R8.64], P2 ;  /* 0x19a0000008157fae */ /* 0x0005e800091a1012 */
[----:B------:R2:W-:Y:S01]  /*9c40*/  LDGSTS.E [R21+0x19e00], desc[UR18][R10.64], P2 ;  /* 0x19e000000a157fae */ /* 0x0005e200091a1012 */
[----:B------:R-:W-:-:S03]  /*9c50*/  IADD3 R42, P2, PT, R42, R72, RZ ;  /* 0x000000482a2a7210 */ /* 0x000fc60007f5e0ff */
[----:B------:R-:W0:Y:S02]  /*9c60*/  LDGDEPBAR ;  /* 0x00000000000079af */ /* 0x000e240000000000 */
[----:B------:R-:W-:Y:S01]  /*9c70*/  IMAD.X R3, R3, 0x1, R74, P2 ;  /* 0x0000000103037824 */ /* 0x000fe200010e064a */
[----:B------:R-:W-:Y:S07]  /*9c80*/  @P1 BRA `(.L_x_11) ;  /* 0xffffffe800481947 */ /* 0x000fee000383ffff */
.L_x_8:
[----:B------:R-:W3:Y:S01]  /*9c90*/  LDCU.128 UR24, c[0x0][0x390] ;  /* 0x00007200ff1877ac */ /* 0x000ee20008000c00 */
[C---:B-1----:R-:W-:Y:S02]  /*9ca0*/  VIADD R5, R0.reuse, 0x2 ;  /* 0x0000000200057836 */ /* 0x042fe40000000000 */
[C---:B--2---:R-:W-:Y:S01]  /*9cb0*/  VIADD R6, R0.reuse, 0x1 ;  /* 0x0000000100067836 */ /* 0x044fe20000000000 */
[----:B------:R-:W1:Y:S01]  /*9cc0*/  LDCU UR6, c[0x0][0x3b8] ;  /* 0x00007700ff0677ac */ /* 0x000e620008000800 */
[C---:B------:R-:W-:Y:S02]  /*9cd0*/  VIADD R3, R0.reuse, 0x3 ;  /* 0x0000000300037836 */ /* 0x040fe40000000000 */
[----:B------:R-:W-:Y:S01]  /*9ce0*/  VIADD R99, R0, 0x4 ;  /* 0x0000000400637836 */ /* 0x000fe20000000000 */
[----:B------:R-:W2:Y:S01]  /*9cf0*/  LDCU UR5, c[0x0][0x3b4] ;  /* 0x00007680ff0577ac */ /* 0x000ea20008000800 */
[----:B---3--:R-:W-:Y:S01]  /*9d00*/  ISETP.GE.AND P1, PT, R38, UR26, PT ;  /* 0x0000001a26007c0c */ /* 0x008fe2000bf26270 */
[----:B-1----:R-:W-:-:S03]  /*9d10*/  IMAD R4, R0, UR6, RZ ;  /* 0x0000000600047c24 */ /* 0x002fc6000f8e02ff */
[----:B------:R-:W-:Y:S02]  /*9d20*/  ISETP.LT.AND P3, PT, R5, UR27, !P1 ;  /* 0x0000001b05007c0c */ /* 0x000fe4000cf61270 */
[----:B------:R-:W-:Y:S01]  /*9d30*/  ISETP.LT.AND P4, PT, R6, UR27, !P1 ;  /* 0x0000001b06007c0c */ /* 0x000fe2000cf81270 */
[----:B------:R-:W-:Y:S01]  /*9d40*/  VIADD R5, R4, UR6 ;  /* 0x0000000604057c36 */ /* 0x000fe20008000000 */
[----:B------:R-:W-:Y:S01]  /*9d50*/  ISETP.LT.AND P2, PT, R3, UR27, !P1 ;  /* 0x0000001b03007c0c */ /* 0x000fe2000cf41270 */
[----:B--2---:R-:W-:Y:S02]  /*9d60*/  IMAD R2, R38, UR5, RZ ;  /* 0x0000000526027c24 */ /* 0x004fe4000f8e02ff */
[----:B------:R-:W-:-:S03]  /*9d70*/  VIADD R6, R5, UR6 ;  /* 0x0000000605067c36 */ /* 0x000fc60008000000 */
[----:B------:R-:W-:Y:S01]  /*9d80*/  LEA R3, P5, R2, UR24, 0x2 ;  /* 0x0000001802037c11 */ /* 0x000fe2000f8a10ff */
[----:B------:R-:W-:Y:S01]  /*9d90*/  VIADD R7, R6, UR6 ;  /* 0x0000000606077c36 */ /* 0x000fe20008000000 */
[----:B------:R-:W-:Y:S11]  /*9da0*/  @!P6 BRA `(.L_x_12) ;  /* 0x000000000010e947 */ /* 0x000ff60003800000 */
[----:B------:R-:W-:-:S06]  /*9db0*/  USHF.L.U32 UR4, UR4, 0x1f, URZ ;  /* 0x0000001f04047899 */ /* 0x000fcc00080006ff */
[----:B------:R-:W-:-:S04]  /*9dc0*/  IMAD.U32 R8, RZ, RZ, UR4 ;  /* 0x00000004ff087e24 */ /* 0x000fc8000f8e00ff */
[----:B------:R-:W1:Y:S02]  /*9dd0*/  SYNCS.PHASECHK.TRANS64.TRYWAIT P6, [UR12], R8 ;  /* 0x00000008ff0075a7 */ /* 0x000e6400080c110c */
[----:B-1----:R-:W-:Y:S05]  /*9de0*/  @!P6 BRA `(.L_x_13) ;  /* 0x0000001800ace947 */ /* 0x002fea0003800000 */
.L_x_12:
[----:B------:R-:W-:-:S04]  /*9df0*/  DEPBAR.LE SB0, 0x0 ;  /* 0x000080000000791a */ /* 0x000fc80000000000 */
[----:B------:R-:W-:Y:S01]  /*9e00*/  BAR.SYNC.DEFER_BLOCKING 0x0 ;  /* 0x0000000000007b1d */ /* 0x000fe20000010000 */
[----:B------:R-:W-:Y:S01]  /*9e10*/  VIADD R8, R7, UR6 ;  /* 0x0000000607087c36 */ /* 0x000fe20008000000 */
[----:B------:R-:W-:Y:S01]  /*9e20*/  LEA.HI.X.SX32 R2, R2, UR25, 0x2, P5 ;  /* 0x0000001902027c11 */ /* 0x000fe2000a8f16ff */
[----:B------:R-:W-:Y:S01]  /*9e30*/  VIADD R101, R0, 0x5 ;  /* 0x0000000500657836 */ /* 0x000fe20000000000 */
[-C--:B------:R-:W-:Y:S01]  /*9e40*/  LEA R68, P6, R4, R3.reuse, 0x2 ;  /* 0x0000000304447211 */ /* 0x080fe200078c10ff */
[----:B------:R-:W-:Y:S01]  /*9e50*/  VIADD R79, R8, UR6 ;  /* 0x00000006084f7c36 */ /* 0x000fe20008000000 */
[-C--:B------:R-:W-:Y:S01]  /*9e60*/  LEA R70, P5, R5, R3.reuse, 0x2 ;  /* 0x0000000305467211 */ /* 0x080fe200078a10ff */
[----:B------:R-:W-:Y:S01]  /*9e70*/  VIADD R102, R0, 0x6 ;  /* 0x0000000600667836 */ /* 0x000fe20000000000 */
[----:B------:R-:W-:Y:S01]  /*9e80*/  LEA.HI.X.SX32 R69, R4, R2, 0x2, P6 ;  /* 0x0000000204457211 */ /* 0x000fe200030f16ff */
[----:B------:R-:W-:Y:S01]  /*9e90*/  VIADD R81, R79, UR6 ;  /* 0x000000064f517c36 */ /* 0x000fe20008000000 */
[----:B------:R-:W-:-:S02]  /*9ea0*/  LEA R72, P6, R6, R3, 0x2 ;  /* 0x0000000306487211 */ /* 0x000fc400078c10ff */
[-C--:B------:R-:W-:Y:S01]  /*9eb0*/  LEA.HI.X.SX32 R71, R5, R2.reuse, 0x2, P5 ;  /* 0x0000000205477211 */ /* 0x080fe200028f16ff */
[----:B------:R-:W-:Y:S01]  /*9ec0*/  VIADD R83, R81, UR6 ;  /* 0x0000000651537c36 */ /* 0x000fe20008000000 */
[-C--:B------:R-:W-:Y:S02]  /*9ed0*/  LEA.HI.X.SX32 R73, R6, R2.reuse, 0x2, P6 ;  /* 0x0000000206497211 */ /* 0x080fe400030f16ff */
[CC--:B------:R-:W-:Y:S01]  /*9ee0*/  LEA R76, P6, R8.reuse, R3.reuse, 0x2 ;  /* 0x00000003084c7211 */ /* 0x0c0fe200078c10ff */
[----:B------:R-:W-:Y:S01]  /*9ef0*/  VIADD R85, R83, UR6 ;  /* 0x0000000653557c36 */ /* 0x000fe20008000000 */
[-C--:B------:R-:W-:Y:S02]  /*9f00*/  LEA R74, P5, R7, R3.reuse, 0x2 ;  /* 0x00000003074a7211 */ /* 0x080fe400078a10ff */
[-C--:B------:R-:W-:Y:S01]  /*9f10*/  LEA.HI.X.SX32 R77, R8, R2.reuse, 0x2, P6 ;  /* 0x00000002084d7211 */ /* 0x080fe200030f16ff */
[----:B------:R-:W-:Y:S01]  /*9f20*/  VIADD R87, R85, UR6 ;  /* 0x0000000655577c36 */ /* 0x000fe20008000000 */
[----:B------:R-:W-:Y:S01]  /*9f30*/  LEA R78, P6, R79, R3, 0x2 ;  /* 0x000000034f4e7211 */ /* 0x000fe200078c10ff */
[----:B------:R-:W1:Y:S02]  /*9f40*/  @!P0 SYNCS.CCTL.IV [UR10+0x26000] ;  /* 0x02600000ff0089b1 */ /* 0x000e64000800000a */
[----:B-1----:R-:W-:Y:S01]  /*9f50*/  BAR.SYNC.DEFER_BLOCKING 0x0 ;  /* 0x0000000000007b1d */ /* 0x002fe20000010000 */
[----:B------:R-:W-:Y:S01]  /*9f60*/  VIADD R89, R87, UR6 ;  /* 0x0000000657597c36 */ /* 0x000fe20008000000 */
[----:B------:R-:W-:-:S02]  /*9f70*/  LEA.HI.X.SX32 R75, R7, R2, 0x2, P5 ;  /* 0x00000002074b7211 */ /* 0x000fc400028f16ff */
[-C--:B------:R-:W-:Y:S01]  /*9f80*/  LEA R80, P5, R81, R3.reuse, 0x2 ;  /* 0x0000000351507211 */ /* 0x080fe200078a10ff */
[----:B------:R-:W-:Y:S01]  /*9f90*/  VIADD R91, R89, UR6 ;  /* 0x00000006595b7c36 */ /* 0x000fe20008000000 */
[-C--:B------:R-:W-:Y:S02]  /*9fa0*/  LEA.HI.X.SX32 R79, R79, R2.reuse, 0x2, P6 ;  /* 0x000000024f4f7211 */ /* 0x080fe400030f16ff */
[-C--:B------:R-:W-:Y:S01]  /*9fb0*/  LEA R82, P6, R83, R3.reuse, 0x2 ;  /* 0x0000000353527211 */ /* 0x080fe200078c10ff */
[----:B------:R-:W-:Y:S01]  /*9fc0*/  VIADD R93, R91, UR6 ;  /* 0x000000065b5d7c36 */ /* 0x000fe20008000000 */
[-C--:B------:R-:W-:Y:S01]  /*9fd0*/  LEA.HI.X.SX32 R81, R81, R2.reuse, 0x2, P5 ;  /* 0x0000000251517211 */ /* 0x080fe200028f16ff */
[----:B------:R-:W1:Y:S01]  /*9fe0*/  LDTM.x64 R4, tmem[UR11] ;  /* 0x0000000b000479ee */ /* 0x000e620008340000 */
[----:B------:R-:W-:Y:S01]  /*9ff0*/  LEA R84, P5, R85, R3, 0x2 ;  /* 0x0000000355547211 */ /* 0x000fe200078a10ff */
[----:B------:R-:W-:Y:S01]  /*a000*/  VIADD R95, R93, UR6 ;  /* 0x000000065d5f7c36 */ /* 0x000fe20008000000 */
[----:B------:R-:W-:-:S02]  /*a010*/  LEA.HI.X.SX32 R83, R83, R2, 0x2, P6 ;  /* 0x0000000253537211 */ /* 0x000fc400030f16ff */
[-C--:B------:R-:W-:Y:S01]  /*a020*/  LEA R86, P6, R87, R3.reuse, 0x2 ;  /* 0x0000000357567211 */ /* 0x080fe200078c10ff */
[----:B------:R-:W-:Y:S01]  /*a030*/  VIADD R97, R95, UR6 ;  /* 0x000000065f617c36 */ /* 0x000fe20008000000 */
[-C--:B------:R-:W-:Y:S02]  /*a040*/  LEA.HI.X.SX32 R85, R85, R2.reuse, 0x2, P5 ;  /* 0x0000000255557211 */ /* 0x080fe400028f16ff */
[-C--:B------:R-:W-:Y:S01]  /*a050*/  LEA R88, P5, R89, R3.reuse, 0x2 ;  /* 0x0000000359587211 */ /* 0x080fe200078a10ff */
[----:B------:R-:W-:Y:S01]  /*a060*/  VIADD R100, R97, UR6 ;  /* 0x0000000661647c36 */ /* 0x000fe20008000000 */
[-C--:B------:R-:W-:Y:S02]  /*a070*/  LEA.HI.X.SX32 R87, R87, R2.reuse, 0x2, P6 ;  /* 0x0000000257577211 */ /* 0x080fe400030f16ff */
[-C--:B------:R-:W-:Y:S01]  /*a080*/  LEA R90, P6, R91, R3.reuse, 0x2 ;  /* 0x000000035b5a7211 */ /* 0x080fe200078c10ff */
[----:B------:R-:W2:Y:S01]  /*a090*/  @!P0 SYNCS.CCTL.IV [UR10+0x26008] ;  /* 0x02600800ff0089b1 */ /* 0x000ea2000800000a */
[----:B------:R-:W-:Y:S01]  /*a0a0*/  LEA.HI.X.SX32 R89, R89, R2, 0x2, P5 ;  /* 0x0000000259597211 */ /* 0x000fe200028f16ff */
[----:B------:R-:W-:Y:S01]  /*a0b0*/  NOP ;  /* 0x0000000000007918 */ /* 0x000fe20000000000 */
[----:B------:R-:W-:-:S02]  /*a0c0*/  LEA R92, P5, R93, R3, 0x2 ;  /* 0x000000035d5c7211 */ /* 0x000fc400078a10ff */
[-C--:B------:R-:W-:Y:S02]  /*a0d0*/  LEA.HI.X.SX32 R91, R91, R2.reuse, 0x2, P6 ;  /* 0x000000025b5b7211 */ /* 0x080fe400030f16ff */
[-C--:B------:R-:W-:Y:S02]  /*a0e0*/  LEA R94, P6, R95, R3.reuse, 0x2 ;  /* 0x000000035f5e7211 */ /* 0x080fe400078c10ff */
[----:B------:R-:W-:Y:S02]  /*a0f0*/  ISETP.LT.AND P0, PT, R0, UR27, !P1 ;  /* 0x0000001b00007c0c */ /* 0x000fe4000cf01270 */
[-C--:B------:R-:W-:Y:S02]  /*a100*/  LEA.HI.X.SX32 R93, R93, R2.reuse, 0x2, P5 ;  /* 0x000000025d5d7211 */ /* 0x080fe400028f16ff */
[----:B------:R-:W-:Y:S02]  /*a110*/  LEA R96, P5, R97, R3, 0x2 ;  /* 0x0000000361607211 */ /* 0x000fe400078a10ff */
[----:B------:R-:W-:-:S02]  /*a120*/  LEA.HI.X.SX32 R95, R95, R2, 0x2, P6 ;  /* 0x000000025f5f7211 */ /* 0x000fc400030f16ff */
[C---:B------:R-:W-:Y:S02]  /*a130*/  LEA R98, P6, R100.reuse, R3, 0x2 ;  /* 0x0000000364627211 */ /* 0x040fe400078c10ff */
[-C--:B------:R-:W-:Y:S02]  /*a140*/  LEA.HI.X.SX32 R97, R97, R2.reuse, 0x2, P5 ;  /* 0x0000000261617211 */ /* 0x080fe400028f16ff */
[----:B------:R-:W-:Y:S01]  /*a150*/  ISETP.LT.AND P5, PT, R99, UR27, !P1 ;  /* 0x0000001b63007c0c */ /* 0x000fe2000cfa1270 */
[----:B-1----:R1:W-:Y:S01]  /*a160*/  @P0 STG.E desc[UR18][R68.64], R4 ;  /* 0x0000000444000986 */ /* 0x0023e2000c101912 */
[C---:B------:R-:W-:Y:S01]  /*a170*/  LEA.HI.X.SX32 R99, R100.reuse, R2, 0x2, P6 ;  /* 0x0000000264637211 */ /* 0x040fe200030f16ff */
[----:B------:R-:W-:Y:S01]  /*a180*/  VIADD R100, R100, UR6 ;  /* 0x0000000664647c36 */ /* 0x000fe20008000000 */
[----:B------:R-:W-:Y:S01]  /*a190*/  ISETP.LT.AND P6, PT, R101, UR27, !P1 ;  /* 0x0000001b65007c0c */ /* 0x000fe2000cfc1270 */
[----:B------:R-:W-:Y:S01]  /*a1a0*/  VIADD R101, R0, 0x7 ;  /* 0x0000000700657836 */ /* 0x000fe20000000000 */
[----:B------:R-:W-:Y:S01]  /*a1b0*/  ISETP.LT.AND P0, PT, R102, UR27, !P1 ;  /* 0x0000001b66007c0c */ /* 0x000fe2000cf01270 */
[----:B------:R3:W-:Y:S01]  /*a1c0*/  @P4 STG.E desc[UR18][R70.64], R5 ;  /* 0x0000000546004986 */ /* 0x0007e2000c101912 */
[----:B------:R-:W-:-:S02]  /*a1d0*/  VIADD R102, R0, 0x8 ;  /* 0x0000000800667836 */ /* 0x000fc40000000000 */
[----:B------:R-:W-:Y:S01]  /*a1e0*/  ISETP.LT.AND P4, PT, R101, UR27, !P1 ;  /* 0x0000001b65007c0c */ /* 0x000fe2000cf81270 */
[C---:B------:R-:W-:Y:S01]  /*a1f0*/  VIADD R101, R0.reuse, 0x9 ;  /* 0x0000000900657836 */ /* 0x040fe20000000000 */
[----:B------:R4:W-:Y:S01]  /*a200*/  @P3 STG.E desc[UR18][R72.64], R6 ;  /* 0x0000000648003986 */ /* 0x0009e2000c101912 */
[----:B-1----:R-:W-:Y:S01]  /*a210*/  VIADD R4, R0, 0xb ;  /* 0x0000000b00047836 */ /* 0x002fe20000000000 */
[----:B------:R-:W-:Y:S01]  /*a220*/  ISETP.LT.AND P3, PT, R102, UR27, !P1 ;  /* 0x0000001b66007c0c */ /* 0x000fe2000cf61270 */
[C---:B------:R-:W-:Y:S01]  /*a230*/  VIADD R68, R0.reuse, 0xa ;  /* 0x0000000a00447836 */ /* 0x040fe20000000000 */
[----:B------:R1:W-:Y:S01]  /*a240*/  @P2 STG.E desc[UR18][R74.64], R7 ;  /* 0x000000074a002986 */ /* 0x0003e2000c101912 */
[----:B------:R-:W-:Y:S01]  /*a250*/  ISETP.LT.AND P2, PT, R101, UR27, !P1 ;  /* 0x0000001b65007c0c */ /* 0x000fe2000cf41270 */
[----:B---3--:R-:W-:Y:S02]  /*a260*/  VIADD R5, R0, 0xc ;  /* 0x0000000c00057836 */ /* 0x008fe40000000000 */
[----:B------:R3:W-:Y:S01]  /*a270*/  @P5 STG.E desc[UR18][R76.64], R8 ;  /* 0x000000084c005986 */ /* 0x0007e2000c101912 */
[----:B------:R-:W-:-:S03]  /*a280*/  ISETP.LT.AND P5, PT, R68, UR27, !P1 ;  /* 0x0000001b44007c0c */ /* 0x000fc6000cfa1270 */
[----:B------:R5:W-:Y:S01]  /*a290*/  @P6 STG.E desc[UR18][R78.64], R9 ;  /* 0x000000094e006986 */ /* 0x000be2000c101912 */
[----:B------:R-:W-:Y:S01]  /*a2a0*/  ISETP.LT.AND P6, PT, R4, UR27, !P1 ;  /* 0x0000001b04007c0c */ /* 0x000fe2000cfc1270 */
[C---:B------:R-:W-:Y:S02]  /*a2b0*/  VIADD R4, R0.reuse, 0xd ;  /* 0x0000000d00047836 */ /* 0x040fe40000000000 */
[----:B------:R1:W-:Y:S01]  /*a2c0*/  @P0 STG.E desc[UR18][R80.64], R10 ;  /* 0x0000000a50000986 */ /* 0x0003e2000c101912 */
[----:B------:R-:W-:Y:S01]  /*a2d0*/  ISETP.LT.AND P0, PT, R5, UR27, !P1 ;  /* 0x0000001b05007c0c */ /* 0x000fe2000cf01270 */
[----:B------:R-:W-:Y:S02]  /*a2e0*/  VIADD R5, R0, 0xe ;  /* 0x0000000e00057836 */ /* 0x000fe40000000000 */
[----:B------:R1:W-:Y:S01]  /*a2f0*/  @P4 STG.E desc[UR18][R82.64], R11 ;  /* 0x0000000b52004986 */ /* 0x0003e2000c101912 */
[----:B------:R-:W-:Y:S01]  /*a300*/  ISETP.LT.AND P4, PT, R4, UR27, !P1 ;  /* 0x0000001b04007c0c */ /* 0x000fe2000cf81270 */
[----:B------:R-:W-:-:S02]  /*a310*/  VIADD R4, R0, 0xf ;  /* 0x0000000f00047836 */ /* 0x000fc40000000000 */
[----:B------:R1:W-:Y:S01]  /*a320*/  @P3 STG.E desc[UR18][R84.64], R12 ;  /* 0x0000000c54003986 */ /* 0x0003e2000c101912 */
[----:B------:R-:W-:Y:S01]  /*a330*/  ISETP.LT.AND P3, PT, R5, UR27, !P1 ;  /* 0x0000001b05007c0c */ /* 0x000fe2000cf61270 */
[----:B------:R-:W-:Y:S02]  /*a340*/  VIADD R5, R0, 0x10 ;  /* 0x0000001000057836 */ /* 0x000fe40000000000 */
[----:B------:R1:W-:Y:S01]  /*a350*/  @P2 STG.E desc[UR18][R86.64], R13 ;  /* 0x0000000d56002986 */ /* 0x0003e2000c101912 */
[----:B------:R-:W-:Y:S01]  /*a360*/  ISETP.LT.AND P2, PT, R4, UR27, !P1 ;  /* 0x0000001b04007c0c */ /* 0x000fe2000cf41270 */
[C---:B------:R-:W-:Y:S02]  /*a370*/  VIADD R4, R0.reuse, 0x11 ;  /* 0x0000001100047836 */ /* 0x040fe40000000000 */
[----:B------:R-:W-:Y:S01]  /*a380*/  @P5 STG.E desc[UR18][R88.64], R14 ;  /* 0x0000000e58005986 */ /* 0x000fe2000c101912 */
[----:B------:R-:W-:Y:S01]  /*a390*/  ISETP.LT.AND P5, PT, R5, UR27, !P1 ;  /* 0x0000001b05007c0c */ /* 0x000fe2000cfa1270 */
[----:B------:R-:W-:-:S02]  /*a3a0*/  VIADD R5, R0, 0x12 ;  /* 0x0000001200057836 */ /* 0x000fc40000000000 */
[----:B------:R-:W-:Y:S01]  /*a3b0*/  @P6 STG.E desc[UR18][R90.64], R15 ;  /* 0x0000000f5a006986 */ /* 0x000fe2000c101912 */
[----:B------:R-:W-:Y:S01]  /*a3c0*/  ISETP.LT.AND P6, PT, R4, UR27, !P1 ;  /* 0x0000001b04007c0c */ /* 0x000fe2000cfc1270 */
[C---:B------:R-:W-:Y:S02]  /*a3d0*/  VIADD R4, R0.reuse, 0x13 ;  /* 0x0000001300047836 */ /* 0x040fe40000000000 */
[----:B------:R2:W-:Y:S01]  /*a3e0*/  @P0 STG.E desc[UR18][R92.64], R16 ;  /* 0x000000105c000986 */ /* 0x0005e2000c101912 */
[----:B----4-:R-:W-:Y:S01]  /*a3f0*/  VIADD R6, R0, 0x14 ;  /* 0x0000001400067836 */ /* 0x010fe20000000000 */
[----:B------:R-:W-:Y:S01]  /*a400*/  ISETP.LT.AND P0, PT, R5, UR27, !P1 ;  /* 0x0000001b05007c0c */ /* 0x000fe2000cf01270 */
[----:B-1----:R-:W-:Y:S01]  /*a410*/  VIADD R7, R100, UR6 ;  /* 0x0000000664077c36 */ /* 0x002fe20008000000 */
[----:B------:R-:W-:Y:S01]  /*a420*/  @P4 STG.E desc[UR18][R94.64], R17 ;  /* 0x000000115e004986 */ /* 0x000fe2000c101912 */
[----:B------:R-:W-:Y:S01]  /*a430*/  ISETP.LT.AND P4, PT, R4, UR27, !P1 ;  /* 0x0000001b04007c0c */ /* 0x000fe2000cf81270 */
[----:B---3--:R-:W-:-:S02]  /*a440*/  VIADD R8, R0, 0x15 ;  /* 0x0000001500087836 */ /* 0x008fc40000000000 */
[----:B------:R-:W-:Y:S01]  /*a450*/  @P3 STG.E desc[UR18][R96.64], R18 ;  /* 0x0000001260003986 */ /* 0x000fe2000c101912 */
[CC--:B------:R-:W-:Y:S01]  /*a460*/  LEA R4, P3, R100.reuse, R3.reuse, 0x2 ;  /* 0x0000000364047211 */ /* 0x0c0fe200078610ff */
[----:B-----5:R-:W-:Y:S02]  /*a470*/  VIADD R9, R7, UR6 ;  /* 0x0000000607097c36 */ /* 0x020fe40008000000 */
[----:B------:R-:W-:Y:S01]  /*a480*/  @P2 STG.E desc[UR18][R98.64], R19 ;  /* 0x0000001362002986 */ /* 0x000fe2000c101912 */
[----:B------:R-:W-:Y:S01]  /*a490*/  LEA.HI.X.SX32 R5, R100, R2, 0x2, P3 ;  /* 0x0000000264057211 */ /* 0x000fe200018f16ff */
[----:B------:R-:W-:Y:S01]  /*a4a0*/  VIADD R10, R0, 0x16 ;  /* 0x00000016000a7836 */ /* 0x000fe20000000000 */
[----:B------:R-:W-:Y:S01]  /*a4b0*/  ISETP.LT.AND P2, PT, R6, UR27, !P1 ;  /* 0x0000001b06007c0c */ /* 0x000fe2000cf41270 */
[----:B------:R-:W-:Y:S01]  /*a4c0*/  VIADD R11, R9, UR6 ;  /* 0x00000006090b7c36 */ /* 0x000fe20008000000 */
[----:B------:R-:W-:Y:S01]  /*a4d0*/  LEA R6, P3, R7, R3, 0x2 ;  /* 0x0000000307067211 */ /* 0x000fe200078610ff */
[----:B------:R1:W-:Y:S01]  /*a4e0*/  @P5 STG.E desc[UR18][R4.64], R20 ;  /* 0x0000001404005986 */ /* 0x0003e2000c101912 */
[----:B------:R-:W-:-:S02]  /*a4f0*/  VIADD R12, R0, 0x17 ;  /* 0x00000017000c7836 */ /* 0x000fc40000000000 */
[-C--:B------:R-:W-:Y:S01]  /*a500*/  LEA.HI.X.SX32 R7, R7, R2.reuse, 0x2, P3 ;  /* 0x0000000207077211 */ /* 0x080fe200018f16ff */
[----:B------:R-:W-:Y:S01]  /*a510*/  VIADD R13, R0, 0x18 ;  /* 0x00000018000d7836 */ /* 0x000fe20000000000 */
[----:B------:R-:W-:Y:S01]  /*a520*/  ISETP.LT.AND P3, PT, R8, UR27, !P1 ;  /* 0x0000001b08007c0c */ /* 0x000fe2000cf61270 */
[----:B--2---:R-:W-:Y:S01]  /*a530*/  VIADD R16, R0, 0x3e ;  /* 0x0000003e00107836 */ /* 0x004fe20000000000 */
[C---:B------:R-:W-:Y:S01]  /*a540*/  LEA R8, P5, R9.reuse, R3, 0x2 ;  /* 0x0000000309087211 */ /* 0x040fe200078a10ff */
[----:B------:R2:W-:Y:S03]  /*a550*/  @P6 STG.E desc[UR18][R6.64], R21 ;  /* 0x0000001506006986 */ /* 0x0005e6000c101912 */
[----:B------:R-:W-:Y:S01]  /*a560*/  LEA.HI.X.SX32 R9, R9, R2, 0x2, P5 ;  /* 0x0000000209097211 */ /* 0x000fe200028f16ff */
[----:B-1----:R-:W-:Y:S01]  /*a570*/  VIADD R5, R11, UR6 ;  /* 0x000000060b057c36 */ /* 0x002fe20008000000 */
[----:B------:R-:W-:-:S02]  /*a580*/  ISETP.LT.AND P5, PT, R10, UR27, !P1 ;  /* 0x0000001b0a007c0c */ /* 0x000fc4000cfa1270 */
[-C--:B------:R-:W-:Y:S01]  /*a590*/  LEA R10, P6, R11, R3.reuse, 0x2 ;  /* 0x000000030b0a7211 */ /* 0x080fe200078c10ff */
[----:B------:R1:W-:Y:S01]  /*a5a0*/  @P0 STG.E desc[UR18][R8.64], R22 ;  /* 0x0000001608000986 */ /* 0x0003e2000c101912 */
[----:B------:R-:W-:Y:S01]  /*a5b0*/  ISETP.LT.AND P0, PT, R12, UR27, !P1 ;  /* 0x0000001b0c007c0c */ /* 0x000fe2000cf01270 */
[----:B------:R-:W-:Y:S01]  /*a5c0*/  VIADD R12, R5, UR6 ;  /* 0x00000006050c7c36 */ /* 0x000fe20008000000 */
[----:B------:R-:W-:Y:S02]  /*a5d0*/  LEA.HI.X.SX32 R11, R11, R2, 0x2, P6 ;  /* 0x000000020b0b7211 */ /* 0x000fe400030f16ff */
[----:B------:R-:W-:-:S03]  /*a5e0*/  LEA R4, P6, R5, R3, 0x2 ;  /* 0x0000000305047211 */ /* 0x000fc600078c10ff */
[----:B------:R3:W-:Y:S01]  /*a5f0*/  @P4 STG.E desc[UR18][R10.64], R23 ;  /* 0x000000170a004986 */ /* 0x0007e2000c101912 */
[-C--:B------:R-:W-:Y:S02]  /*a600*/  LEA.HI.X.SX32 R5, R5, R2.reuse, 0x2, P6 ;  /* 0x0000000205057211 */ /* 0x080fe400030f16ff */
[-C--:B--2---:R-:W-:Y:S01]  /*a610*/  LEA R6, P6, R12, R3.reuse, 0x2 ;  /* 0x000000030c067211 */ /* 0x084fe200078c10ff */
[----:B-1----:R-:W-:Y:S01]  /*a620*/  VIADD R8, R0, 0x19 ;  /* 0x0000001900087836 */ /* 0x002fe20000000000 */
[----:B------:R-:W-:Y:S01]  /*a630*/  ISETP.LT.AND P4, PT, R13, UR27, !P1 ;  /* 0x0000001b0d007c0c */ /* 0x000fe2000cf81270 */
[C---:B------:R-:W-:Y:S01]  /*a640*/  VIADD R9, R12.reuse, UR6 ;  /* 0x000000060c097c36 */ /* 0x040fe20008000000 */
[-C--:B------:R-:W-:Y:S01]  /*a650*/  LEA.HI.X.SX32 R7, R12, R2.reuse, 0x2, P6 ;  /* 0x000000020c077211 */ /* 0x080fe200030f16ff */
[----:B------:R1:W-:Y:S01]  /*a660*/  @P2 STG.E desc[UR18][R4.64], R24 ;  /* 0x0000001804002986 */ /* 0x0003e2000c101912 */
[----:B------:R-:W-:Y:S01]  /*a670*/  ISETP.LT.AND P2, PT, R8, UR27, !P1 ;  /* 0x0000001b08007c0c */ /* 0x000fe2000cf41270 */
[C---:B------:R-:W-:Y:S01]  /*a680*/  VIADD R12, R0.reuse, 0x1a ;  /* 0x0000001a000c7836 */ /* 0x040fe20000000000 */
[C---:B------:R-:W-:Y:S01]  /*a690*/  LEA R8, P6, R9.reuse, R3, 0x2 ;  /* 0x0000000309087211 */ /* 0x040fe200078c10ff */
[C---:B---3--:R-:W-:Y:S01]  /*a6a0*/  VIADD R11, R9.reuse, UR6 ;  /* 0x00000006090b7c36 */ /* 0x048fe20008000000 */
[----:B------:R2:W-:Y:S01]  /*a6b0*/  @P3 STG.E desc[UR18][R6.64], R25 ;  /* 0x0000001906003986 */ /* 0x0005e2000c101912 */
[----:B------:R-:W-:Y:S01]  /*a6c0*/  VIADD R13, R0, 0x1b ;  /* 0x0000001b000d7836 */ /* 0x000fe20000000000 */
[----:B------:R-:W-:-:S02]  /*a6d0*/  LEA.HI.X.SX32 R9, R9, R2, 0x2, P6 ;  /* 0x0000000209097211 */ /* 0x000fc400030f16ff */
[----:B------:R-:W-:Y:S01]  /*a6e0*/  ISETP.LT.AND P3, PT, R12, UR27, !P1 ;  /* 0x0000001b0c007c0c */ /* 0x000fe2000cf61270 */
[C---:B------:R-:W-:Y:S01]  /*a6f0*/  VIADD R12, R11.reuse, UR6 ;  /* 0x000000060b0c7c36 */ /* 0x040fe20008000000 */
[-C--:B------:R-:W-:Y:S01]  /*a700*/  LEA R10, P6, R11, R3.reuse, 0x2 ;  /* 0x000000030b0a7211 */ /* 0x080fe200078c10ff */
[----:B------:R3:W-:Y:S01]  /*a710*/  @P5 STG.E desc[UR18][R8.64], R26 ;  /* 0x0000001a08005986 */ /* 0x0007e2000c101912 */
[----:B------:R-:W-:Y:S01]  /*a720*/  ISETP.LT.AND P5, PT, R13, UR27, !P1 ;  /* 0x0000001b0d007c0c */ /* 0x000fe2000cfa1270 */
[----:B------:R-:W-:Y:S01]  /*a730*/  VIADD R13, R0, 0x1e ;  /* 0x0000001e000d7836 */ /* 0x000fe20000000000 */
[-C--:B------:R-:W-:Y:S02]  /*a740*/  LEA.HI.X.SX32 R11, R11, R2.reuse, 0x2, P6 ;  /* 0x000000020b0b7211 */ /* 0x080fe400030f16ff */
[-C--:B-1----:R-:W-:Y:S01]  /*a750*/  LEA R4, P6, R12, R3.reuse, 0x2 ;  /* 0x000000030c047211 */ /* 0x082fe200078c10ff */
[----:B--2---:R-:W-:Y:S02]  /*a760*/  VIADD R6, R0, 0x1c ;  /* 0x0000001c00067836 */ /* 0x004fe40000000000 */
[C---:B------:R-:W-:Y:S01]  /*a770*/  VIADD R7, R12.reuse, UR6 ;  /* 0x000000060c077c36 */ /* 0x040fe20008000000 */
[-C--:B------:R-:W-:Y:S01]  /*a780*/  LEA.HI.X.SX32 R5, R12, R2.reuse, 0x2, P6 ;  /* 0x000000020c057211 */ /* 0x080fe200030f16ff */
[----:B------:R1:W-:Y:S01]  /*a790*/  @P0 STG.E desc[UR18][R10.64], R27 ;  /* 0x0000001b0a000986 */ /* 0x0003e2000c101912 */
[----:B------:R-:W-:Y:S01]  /*a7a0*/  ISETP.LT.AND P0, PT, R6, UR27, !P1 ;  /* 0x0000001b06007c0c */ /* 0x000fe2000cf01270 */
[----:B------:R-:W-:Y:S01]  /*a7b0*/  VIADD R12, R0, 0x1d ;  /* 0x0000001d000c7836 */ /* 0x000fe20000000000 */
[C---:B------:R-:W-:Y:S01]  /*a7c0*/  LEA R6, P6, R7.reuse, R3, 0x2 ;  /* 0x0000000307067211 */ /* 0x040fe200078c10ff */
[C---:B---3--:R-:W-:Y:S01]  /*a7d0*/  VIADD R9, R7.reuse, UR6 ;  /* 0x0000000607097c36 */ /* 0x048fe20008000000 */
[----:B------:R2:W-:Y:S02]  /*a7e0*/  @P4 STG.E desc[UR18][R4.64], R28 ;  /* 0x0000001c04004986 */ /* 0x0005e4000c101912 */
        /* <DEDUP_REMOVED lines=185> */
[----:B------:R-:W-:Y:S02]  /*b380*/  ISETP.LT.AND P2, PT, R13, UR27, !P1 ;  /* 0x0000001b0d007c0c */ /* 0x000fe4000cf41270 */
[-C--:B------:R-:W-:Y:S02]  /*b390*/  LEA.HI.X.SX32 R5, R5, R2.reuse, 0x2, P6 ;  /* 0x0000000205057211 */ /* 0x080fe400030f16ff */
[CC--:B-1----:R-:W-:Y:S01]  /*b3a0*/  LEA R6, P6, R12.reuse, R3.reuse, 0x2 ;  /* 0x000000030c067211 */ /* 0x0c2fe200078c10ff */
[----:B--2---:R-:W-:Y:S02]  /*b3b0*/  VIADD R9, R12, UR6 ;  /* 0x000000060c097c36 */ /* 0x004fe40008000000 */
[----:B------:R-:W-:Y:S01]  /*b3c0*/  VIADD R8, R0, 0x3d ;  /* 0x0000003d00087836 */ /* 0x000fe20000000000 */
[----:B------:R-:W-:Y:S01]  /*b3d0*/  LEA.HI.X.SX32 R7, R12, R2, 0x2, P6 ;  /* 0x000000020c077211 */ /* 0x000fe200030f16ff */
[C---:B------:R-:W-:Y:S01]  /*b3e0*/  VIADD R12, R9.reuse, UR6 ;  /* 0x00000006090c7c36 */ /* 0x040fe20008000000 */
[----:B------:R1:W-:Y:S02]  /*b3f0*/  @P3 STG.E desc[UR18][R4.64], R60 ;  /* 0x0000003c04003986 */ /* 0x0003e4000c101912 */
[----:B------:R-:W-:Y:S01]  /*b400*/  ISETP.LT.AND P3, PT, R8, UR27, !P1 ;  /* 0x0000001b08007c0c */ /* 0x000fe2000cf61270 */
[----:B------:R-:W-:Y:S01]  /*b410*/  VIADD R13, R12, UR6 ;  /* 0x000000060c0d7c36 */ /* 0x000fe20008000000 */
[----:B------:R2:W-:Y:S01]  /*b420*/  @P5 STG.E desc[UR18][R6.64], R61 ;  /* 0x0000003d06005986 */ /* 0x0005e2000c101912 */
[----:B------:R-:W-:-:S02]  /*b430*/  LEA R8, P5, R9, R3, 0x2 ;  /* 0x0000000309087211 */ /* 0x000fc400078a10ff */
[CC--:B---3--:R-:W-:Y:S01]  /*b440*/  LEA R10, P6, R12.reuse, R3.reuse, 0x2 ;  /* 0x000000030c0a7211 */ /* 0x0c8fe200078c10ff */
[----:B------:R-:W-:Y:S01]  /*b450*/  VIADD R14, R13, UR6 ;  /* 0x000000060d0e7c36 */ /* 0x000fe20008000000 */
[-C--:B------:R-:W-:Y:S02]  /*b460*/  LEA.HI.X.SX32 R9, R9, R2.reuse, 0x2, P5 ;  /* 0x0000000209097211 */ /* 0x080fe400028f16ff */
[-C--:B------:R-:W-:Y:S01]  /*b470*/  LEA.HI.X.SX32 R11, R12, R2.reuse, 0x2, P6 ;  /* 0x000000020c0b7211 */ /* 0x080fe200030f16ff */
[C---:B------:R-:W-:Y:S01]  /*b480*/  VIADD R15, R14.reuse, UR6 ;  /* 0x000000060e0f7c36 */ /* 0x040fe20008000000 */
[CC--:B-1----:R-:W-:Y:S01]  /*b490*/  LEA R4, P5, R13.reuse, R3.reuse, 0x2 ;  /* 0x000000030d047211 */ /* 0x0c2fe200078a10ff */
[----:B------:R1:W-:Y:S01]  /*b4a0*/  @P0 STG.E desc[UR18][R8.64], R62 ;  /* 0x0000003e08000986 */ /* 0x0003e2000c101912 */
[-C--:B------:R-:W-:Y:S01]  /*b4b0*/  LEA R12, P6, R14, R3.reuse, 0x2 ;  /* 0x000000030e0c7211 */ /* 0x080fe200078c10ff */
[----:B--2---:R-:W-:Y:S01]  /*b4c0*/  VIADD R7, R0, 0x3f ;  /* 0x0000003f00077836 */ /* 0x004fe20000000000 */
[-C--:B------:R-:W-:Y:S01]  /*b4d0*/  LEA.HI.X.SX32 R5, R13, R2.reuse, 0x2, P5 ;  /* 0x000000020d057211 */ /* 0x080fe200028f16ff */
[C---:B------:R-:W-:Y:S01]  /*b4e0*/  VIADD R0, R15.reuse, UR6 ;  /* 0x000000060f007c36 */ /* 0x040fe20008000000 */
[----:B------:R-:W-:Y:S01]  /*b4f0*/  LEA.HI.X.SX32 R13, R14, R2, 0x2, P6 ;  /* 0x000000020e0d7211 */ /* 0x000fe200030f16ff */
[----:B------:R1:W-:Y:S01]  /*b500*/  @P4 STG.E desc[UR18][R10.64], R63 ;  /* 0x0000003f0a004986 */ /* 0x0003e2000c101912 */
[----:B------:R-:W-:-:S02]  /*b510*/  LEA R6, P6, R15, R3, 0x2 ;  /* 0x000000030f067211 */ /* 0x000fc400078c10ff */
[----:B------:R-:W-:Y:S01]  /*b520*/  ISETP.LT.AND P5, PT, R16, UR27, !P1 ;  /* 0x0000001b10007c0c */ /* 0x000fe2000cfa1270 */
[----:B------:R1:W-:Y:S01]  /*b530*/  @P2 STG.E desc[UR18][R4.64], R64 ;  /* 0x0000004004002986 */ /* 0x0003e2000c101912 */
[----:B------:R-:W-:Y:S02]  /*b540*/  ISETP.LT.AND P1, PT, R7, UR27, !P1 ;  /* 0x0000001b07007c0c */ /* 0x000fe4000cf21270 */
[----:B------:R-:W-:Y:S01]  /*b550*/  LEA.HI.X.SX32 R7, R15, R2, 0x2, P6 ;  /* 0x000000020f077211 */ /* 0x000fe200030f16ff */
[----:B------:R1:W-:Y:S01]  /*b560*/  @P3 STG.E desc[UR18][R12.64], R65 ;  /* 0x000000410c003986 */ /* 0x0003e2000c101912 */
[----:B------:R-:W-:-:S04]  /*b570*/  LEA R14, P6, R0, R3, 0x2 ;  /* 0x00000003000e7211 */ /* 0x000fc800078c10ff */
[----:B------:R-:W-:-:S03]  /*b580*/  LEA.HI.X.SX32 R15, R0, R2, 0x2, P6 ;  /* 0x00000002000f7211 */ /* 0x000fc600030f16ff */
[----:B------:R1:W-:Y:S04]  /*b590*/  @P5 STG.E desc[UR18][R6.64], R66 ;  /* 0x0000004206005986 */ /* 0x0003e8000c101912 */
[----:B------:R1:W-:Y:S01]  /*b5a0*/  @P1 STG.E desc[UR18][R14.64], R67 ;  /* 0x000000430e001986 */ /* 0x0003e2000c101912 */
[----:B------:R-:W-:Y:S06]  /*b5b0*/  BAR.SYNC.DEFER_BLOCKING 0x0 ;  /* 0x0000000000007b1d */ /* 0x000fec0000010000 */
[----:B------:R-:W-:Y:S05]  /*b5c0*/  BRA.U UP0, `(.L_x_14) ;  /* 0x0000000100a07547 */ /* 0x000fea000b800000 */
[----:B------:R-:W2:Y:S01]  /*b5d0*/  S2UR UR5, SR_CgaCtaId ;  /* 0x00000000000579c3 */ /* 0x000ea20000008800 */
[----:B------:R-:W-:Y:S01]  /*b5e0*/  NOP ;  /* 0x0000000000007918 */ /* 0x000fe20000000000 */
[----:B------:R-:W-:Y:S01]  /*b5f0*/  UMOV UR4, 0x50 ;  /* 0x0000005000047882 */ /* 0x000fe20000000000 */
[----:B------:R-:W-:Y:S02]  /*b600*/  IMAD.U32 R0, RZ, RZ, UR20 ;  /* 0x00000014ff007e24 */ /* 0x000fe4000f8e00ff */
[----:B------:R-:W-:Y:S02]  /*b610*/  IMAD.MOV.U32 R3, RZ, RZ, 0xf ;  /* 0x0000000fff037424 */ /* 0x000fe400078e00ff */
[----:B-1----:R-:W-:Y:S01]  /*b620*/  IMAD.MOV.U32 R7, RZ, RZ, 0x1 ;  /* 0x00000001ff077424 */ /* 0x002fe200078e00ff */
[----:B------:R-:W-:-:S04]  /*b630*/  LOP3.LUT R0, R0, 0xffff, RZ, 0xc0, !PT ;  /* 0x0000ffff00007812 */ /* 0x000fc800078ec0ff */
[----:B------:R-:W-:-:S05]  /*b640*/  SHF.R.U32.HI R0, RZ, 0x5, R0 ;  /* 0x00000005ff007819 */ /* 0x000fca0000011600 */
[----:B------:R-:W-:Y:S01]  /*b650*/  VIADD R2, R0, 0x10 ;  /* 0x0000001000027836 */ /* 0x000fe20000000000 */
[----:B------:R-:W-:Y:S01]  /*b660*/  SHF.L.U32 R0, R3, R0, RZ ;  /* 0x0000000003007219 */ /* 0x000fe200000006ff */
[----:B--2---:R-:W-:-:S03]  /*b670*/  ULEA UR6, UR5, UR4, 0x18 ;  /* 0x0000000405067291 */ /* 0x004fc6000f8ec0ff */
[----:B------:R-:W-:-:S04]  /*b680*/  SHF.L.U32 R3, R7, R2, RZ ;  /* 0x0000000207037219 */ /* 0x000fc800000006ff */
[----:B------:R-:W-:Y:S02]  /*b690*/  LOP3.LUT R0, R3, R0, RZ, 0xfc, !PT ;  /* 0x0000000003007212 */ /* 0x000fe400078efcff */
[----:B------:R-:W1:Y:S02]  /*b6a0*/  LDS R5, [UR6] ;  /* 0x00000006ff057984 */ /* 0x000e640008000800 */
[C---:B------:R-:W-:Y:S02]  /*b6b0*/  LOP3.LUT R2, R0.reuse, 0xffff, RZ, 0xc0, !PT ;  /* 0x0000ffff00027812 */ /* 0x040fe400078ec0ff */
[----:B-1----:R-:W-:-:S04]  /*b6c0*/  LOP3.LUT R3, R0, 0xffff, R5, 0x80, !PT ;  /* 0x0000ffff00037812 */ /* 0x002fc800078e8005 */
[----:B------:R-:W-:-:S13]  /*b6d0*/  ISETP.NE.AND P0, PT, R3, R2, PT ;  /* 0x000000020300720c */ /* 0x000fda0003f05270 */
[----:B------:R-:W-:Y:S05]  /*b6e0*/  @P0 BRA `(.L_x_15) ;  /* 0x0000000000500947 */ /* 0x000fea0003800000 */
[----:B------:R-:W-:Y:S02]  /*b6f0*/  SHF.R.U32.HI R5, RZ, 0x10, R5 ;  /* 0x00000010ff057819 */ /* 0x000fe40000011605 */
[----:B------:R-:W-:-:S04]  /*b700*/  SHF.R.U32.HI R2, RZ, 0x10, R0 ;  /* 0x00000010ff027819 */ /* 0x000fc80000011600 */
[----:B------:R-:W-:-:S04]  /*b710*/  LOP3.LUT R5, R5, R2, RZ, 0xc0, !PT ;  /* 0x0000000205057212 */ /* 0x000fc800078ec0ff */
[----:B------:R-:W-:-:S13]  /*b720*/  ISETP.NE.AND P0, PT, R5, R2, PT ;  /* 0x000000020500720c */ /* 0x000fda0003f05270 */
[----:B------:R-:W-:Y:S05]  /*b730*/  @P0 BRA `(.L_x_16) ;  /* 0x0000000000300947 */ /* 0x000fea0003800000 */
[----:B------:R-:W-:Y:S01]  /*b740*/  R2UR UR4, R0 ;  /* 0x00000000000472ca */ /* 0x000fe200000e0000 */
[----:B------:R-:W-:Y:S01]  /*b750*/  VOTEU.ANY UR5, UPT, PT ;  /* 0x0000000000057886 */ /* 0x000fe200038e0100 */
[----:B------:R-:W1:Y:S01]  /*b760*/  S2R R0, SR_LANEID ;  /* 0x0000000000007919 */ /* 0x000e620000000000 */
[----:B------:R-:W-:-:S10]  /*b770*/  UFLO.U32 UR5, UR5 ;  /* 0x00000005000572bd */ /* 0x000fd400080e0000 */
[----:B------:R-:W-:-:S06]  /*b780*/  ULOP3.LUT UR4, URZ, UR4, URZ, 0x33, !UPT ;  /* 0x00000004ff047292 */ /* 0x000fcc000f8e33ff */
[----:B------:R-:W-:-:S04]  /*b790*/  IMAD.U32 R2, RZ, RZ, UR4 ;  /* 0x00000004ff027e24 */ /* 0x000fc8000f8e00ff */
[----:B------:R-:W2:Y:S02]  /*b7a0*/  REDUX UR7, R2 ;  /* 0x00000000020773c4 */ /* 0x000ea40000000000 */
[----:B------:R3:W-:Y:S01]  /*b7b0*/  UTCATOMSWS.AND URZ, UR4 ;  /* 0x0000000400ff79e3 */ /* 0x0007e20008000000 */
[----:B-1----:R-:W-:Y:S01]  /*b7c0*/  ISETP.EQ.U32.AND P0, PT, R0, UR5, PT ;  /* 0x0000000500007c0c */ /* 0x002fe2000bf02070 */
[----:B--2---:R-:W-:-:S12]  /*b7d0*/  IMAD.U32 R0, RZ, RZ, UR7 ;  /* 0x00000007ff007e24 */ /* 0x004fd8000f8e00ff */
[----:B------:R3:W-:Y:S01]  /*b7e0*/  @P0 ATOMS.AND RZ, [UR6], R0 ;  /* 0x00000000ffff098c */ /* 0x0007e2000a800006 */
[----:B------:R-:W-:Y:S05]  /*b7f0*/  BRA `(.L_x_14) ;  /* 0x0000000000147947 */ /* 0x000fea0003800000 */
.L_x_16:
[----:B------:R-:W-:-:S07]  /*b800*/  MOV R2, 0xb820 ;  /* 0x0000b82000027802 */ /* 0x000fce0000000f00 */
[----:B------:R-:W-:Y:S05]  /*b810*/  CALL.REL.NOINC `($__internal_0_$__cuda_sm10x_tcgen05_guardrail_trap_col_being_dealloced_not_returned_by_alloc) ;  /* 0x00000000002c7944 */ /* 0x000fea0003c00000 */
[----:B------:R-:W-:Y:S05]  /*b820*/  BRA `(.L_x_14) ;  /* 0x0000000000087947 */ /* 0x000fea0003800000 */
.L_x_15:
[----:B------:R-:W-:-:S07]  /*b830*/  MOV R2, 0xb850 ;  /* 0x0000b85000027802 */ /* 0x000fce0000000f00 */
[----:B------:R-:W-:Y:S05]  /*b840*/  CALL.REL.NOINC `($__internal_2_$__cuda_sm10x_tcgen05_guardrail_trap_unallocated_columns_being_dealloced) ;  /* 0x0000000000387944 */ /* 0x000fea0003c00000 */
.L_x_14:
[----:B------:R-:W-:Y:S01]  /*b850*/  NOP ;  /* 0x0000000000007918 */ /* 0x000fe20000000000 */
[----:B---3--:R-:W-:Y:S05]  /*b860*/  EXIT ;  /* 0x000000000000794d */ /* 0x008fea0003800000 */
.L_x_9:
[----:B------:R-:W1:Y:S02]  /*b870*/  SYNCS.PHASECHK.TRANS64.TRYWAIT P1, [UR12], R5 ;  /* 0x00000005ff0075a7 */ /* 0x000e64000802110c */
[----:B-1----:R-:W-:Y:S05]  /*b880*/  @!P1 BRA `(.L_x_9) ;  /* 0xfffffffc00f89947 */ /* 0x002fea000383ffff */
[----:B------:R-:W-:Y:S05]  /*b890*/  BRA `(.L_x_17) ;  /* 0xffffffcc00607947 */ /* 0x000fea000383ffff */
.L_x_13:
[----:B------:R-:W1:Y:S02]  /*b8a0*/  SYNCS.PHASECHK.TRANS64.TRYWAIT P6, [UR12], R8 ;  /* 0x00000008ff0075a7 */ /* 0x000e6400080c110c */
[----:B-1----:R-:W-:Y:S05]  /*b8b0*/  @!P6 BRA `(.L_x_13) ;  /* 0xfffffffc00f8e947 */ /* 0x002fea000383ffff */
[----:B------:R-:W-:Y:S05]  /*b8c0*/  BRA `(.L_x_12) ;  /* 0xffffffe400487947 */ /* 0x000fea000383ffff */
        .weak           $__internal_0_$__cuda_sm10x_tcgen05_guardrail_trap_col_being_dealloced_not_returned_by_alloc
        .type           $__internal_0_$__cuda_sm10x_tcgen05_guardrail_trap_col_being_dealloced_not_returned_by_alloc,@function
        .size           $__internal_0_$__cuda_sm10x_tcgen05_guardrail_trap_col_being_dealloced_not_returned_by_alloc,($__internal_1_$__cuda_sm10x_tcgen05_guardrail_trap_phase_invalid_during_alloc - $__internal_0_$__cuda_sm10x_tcgen05_guardrail_trap_col_being_dealloced_not_returned_by_alloc)
$__internal_0_$__cuda_sm10x_tcgen05_guardrail_trap_col_being_dealloced_not_returned_by_alloc:
[----:B------:R-:W-:Y:S05]  /*b8d0*/  BPT.TRAP 0x1 ;  /* 0x000000040000795c */ /* 0x000fea0000300000 */
[----:B------:R-:W-:-:S04]  /*b8e0*/  IMAD.MOV.U32 R3, RZ, RZ, 0x0 ;  /* 0x00000000ff037424 */ /* 0x000fc800078e00ff */
[----:B------:R-:W-:Y:S05]  /*b8f0*/  RET.REL.NODEC R2 `(matmul_kernel) ;  /* 0xffffff4402c07950 */ /* 0x000fea0003c3ffff */
        .weak           $__internal_1_$__cuda_sm10x_tcgen05_guardrail_trap_phase_invalid_during_alloc
        .type           $__internal_1_$__cuda_sm10x_tcgen05_guardrail_trap_phase_invalid_during_alloc,@function
        .size           $__internal_1_$__cuda_sm10x_tcgen05_guardrail_trap_phase_invalid_during_alloc,($__internal_2_$__cuda_sm10x_tcgen05_guardrail_trap_unallocated_columns_being_dealloced - $__internal_1_$__cuda_sm10x_tcgen05_guardrail_trap_phase_invalid_during_alloc)
$__internal_1_$__cuda_sm10x_tcgen05_guardrail_trap_phase_invalid_during_alloc:
[----:B------:R-:W-:Y:S05]  /*b900*/  BPT.TRAP 0x1 ;  /* 0x000000040000795c */ /* 0x000fea0000300000 */
[----:B------:R-:W-:-:S04]  /*b910*/  IMAD.MOV.U32 R3, RZ, RZ, 0x0 ;  /* 0x00000000ff037424 */ /* 0x000fc800078e00ff */
[----:B------:R-:W-:Y:S05]  /*b920*/  RET.REL.NODEC R2 `(matmul_kernel) ;  /* 0xffffff4402b47950 */ /* 0x000fea0003c3ffff */
        .weak           $__internal_2_$__cuda_sm10x_tcgen05_guardrail_trap_unallocated_columns_being_dealloced
        .type           $__internal_2_$__cuda_sm10x_tcgen05_guardrail_trap_unallocated_columns_being_dealloced,@function
        .size           $__internal_2_$__cuda_sm10x_tcgen05_guardrail_trap_unallocated_columns_being_dealloced,(.L_x_21 - $__internal_2_$__cuda_sm10x_tcgen05_guardrail_trap_unallocated_columns_being_dealloced)
$__internal_2_$__cuda_sm10x_tcgen05_guardrail_trap_unallocated_columns_being_dealloced:
[----:B------:R-:W-:Y:S05]  /*b930*/  BPT.TRAP 0x1 ;  /* 0x000000040000795c */ /* 0x000fea0000300000 */
[----:B------:R-:W-:-:S04]  /*b940*/  IMAD.MOV.U32 R3, RZ, RZ, 0x0 ;  /* 0x00000000ff037424 */ /* 0x000fc800078e00ff */
[----:B------:R-:W-:Y:S05]  /*b950*/  RET.REL.NODEC R2 `(matmul_kernel) ;  /* 0xffffff4402a87950 */ /* 0x000fea0003c3ffff */
.L_x_18:
[----:B------:R-:W-:-:S00]  /*b960*/  BRA `(.L_x_18) ;  /* 0xfffffffc00fc7947 */ /* 0x000fc0000383ffff */
[----:B------:R-:W-:-:S00]  /*b970*/  NOP ;  /* 0x0000000000007918 */ /* 0x000fc00000000000 */
        /* <DEDUP_REMOVED lines=8> */
.L_x_21:


//--------------------- .nv.shared.matmul_kernel  --------------------------
	.section	.nv.shared.matmul_kernel,"aw",@nobits
	.sectionflags	@""
	.align	16
	.zero		1024


//--------------------- .nv.shared.reserved.0     --------------------------
	.section	.nv.shared.reserved.0,"aw",@nobits
	.align	8
	.weak		__nv_reservedSMEM_offset_0_alias
	.size		__nv_reservedSMEM_offset_0_alias, 0, 64
	.other		__nv_reservedSMEM_offset_0_alias,@"STO_CUDA_RESERVED_SHARED STV_DEFAULT"
__nv_reservedSMEM_offset_0_alias:
	.zero		0
.nv.shared.reserved.0:
	.zero		64
	.weak		__nv_reservedSMEM_allocation_phase
	.type		__nv_reservedSMEM_allocation_phase,@object
	.size		__nv_reservedSMEM_allocation_phase,(.L_0 - __nv_reservedSMEM_allocation_phase)
__nv_reservedSMEM_allocation_phase:
	.zero		1
.L_0:
	.zero		7
	.weak		__nv_reservedSMEM_devtool_atexit_pc
	.type		__nv_reservedSMEM_devtool_atexit_pc,@object
	.size		__nv_reservedSMEM_devtool_atexit_pc,(__nv_reservedSMEM_allocation_mask - __nv_reservedSMEM_devtool_atexit_pc)
__nv_reservedSMEM_devtool_atexit_pc:
	.zero		8
	.weak		__nv_reservedSMEM_allocation_mask
	.type		__nv_reservedSMEM_allocation_mask,@object
	.size		__nv_reservedSMEM_allocation_mask,(.L_2 - __nv_reservedSMEM_allocation_mask)
__nv_reservedSMEM_allocation_mask:
	.zero		4
.L_2:


//--------------------- .nv.constant0.matmul_kernel --------------------------
	.section	.nv.constant0.matmul_kernel,"a",@progbits
	.sectionflags	@""
	.align	4
.nv.constant0.matmul_kernel:
	.zero		976


//--------------------- SYMBOLS --------------------------

	.type		.nv.reservedSmem.offset0,@object
	.size		.nv.reservedSmem.offset0,0x4
	.type		.nv.reservedSmem.cap,@object
	.size		.nv.reservedSmem.cap,0x4
